def matmul_kernel(
    a_ptr,
    b_ptr,
    c_ptr,
    M,
    N,
    K,
    stride_am,
    stride_ak,
    stride_bk,
    stride_bn,
    stride_cm,
    stride_cn,
    BLOCK_M: tl.constexpr,
    BLOCK_N: tl.constexpr,
    BLOCK_K: tl.constexpr,
    GROUP_M: tl.constexpr,
):
    pid = tl.program_id(axis=0)
    num_pid_m = tl.cdiv(M, BLOCK_M)
    num_pid_n = tl.cdiv(N, BLOCK_N)
    num_pid_in_group = GROUP_M * num_pid_n
    group_id = pid // num_pid_in_group
    first_pid_m = group_id * GROUP_M
    group_size_m = min(num_pid_m - first_pid_m, GROUP_M)
    pid_m = first_pid_m + ((pid % num_pid_in_group) % group_size_m)
    pid_n = (pid % num_pid_in_group) // group_size_m

    offs_am = (pid_m * BLOCK_M + tl.arange(0, BLOCK_M)) % M
    offs_bn = (pid_n * BLOCK_N + tl.arange(0, BLOCK_N)) % N
    offs_k = tl.arange(0, BLOCK_K)
    a_ptrs = a_ptr + offs_am[:, None] * stride_am + offs_k[None, :] * stride_ak
    b_ptrs = b_ptr + offs_k[:, None] * stride_bk + offs_bn[None, :] * stride_bn

    acc = tl.zeros((BLOCK_M, BLOCK_N), dtype=tl.float32)
    for kk in range(0, tl.cdiv(K, BLOCK_K)):
        a = tl.load(a_ptrs, mask=offs_k[None, :] < K - kk * BLOCK_K, other=0.0)
        b = tl.load(b_ptrs, mask=offs_k[:, None] < K - kk * BLOCK_K, other=0.0)
        acc = tl.dot(a, b, acc)
        a_ptrs += BLOCK_K * stride_ak
        b_ptrs += BLOCK_K * stride_bk

    c = acc.to(c_ptr.dtype.element_ty)
    offs_cm = pid_m * BLOCK_M + tl.arange(0, BLOCK_M)
    offs_cn = pid_n * BLOCK_N + tl.arange(0, BLOCK_N)
    c_ptrs = c_ptr + offs_cm[:, None] * stride_cm + offs_cn[None, :] * stride_cn
    mask = (offs_cm[:, None] < M) & (offs_cn[None, :] < N)
    tl.store(c_ptrs, c, mask=mask)

# config = {"BLOCK_K": 64, "BLOCK_M": 16, "BLOCK_N": 16, "GROUP_M": 8, "arch": "sm_100", "dtype": "fp8e4m3", "num_ctas": 1, "num_stages": 2, "num_warps": 2}
# arch = sm_100


// ===== COMPILED SASS (sm_100a) =====

	.target	sm_100a

	.elftype	@"ET_EXEC"


//--------------------- .note.nv.tkinfo           --------------------------
	.section	.note.nv.tkinfo,"",@"SHT_NOTE"
	.sectionflags	@"SHF_NOTE_NV_TKINFO"
	.tkinfo
        /*0018*/ 	.word	0x00000081
        /*0030*/ 	.string	""
        /*0030*/ 	.string	"ptxas-blackwell"
        /*0030*/ 	.string	"Cuda compilation tools, release 12.9, V12.9.86"
        /*0030*/ 	.string	"Build cuda_12.9.r12.9/compiler.36037853_0"
        /*0030*/ 	.string	"-v  -suppress-debug-info  -lineinfo  -arch sm_100a "



//--------------------- .note.nv.cuver            --------------------------
	.section	.note.nv.cuver,"",@"SHT_NOTE"
	.sectionflags	@"SHF_NOTE_NV_CUVER"
        /*0018*/ 	.short	0x0001
        /*001a*/ 	.short	0x0064
        /*001c*/ 	.short	0x0001
        /*001e*/ 	.short	0x0000
        /*0020*/ 	.short	0x0001
        /*0022*/ 	.short	0x0000


//--------------------- .nv.info                  --------------------------
	.section	.nv.info,"",@"SHT_CUDA_INFO"
	.align	4


	//----- nvinfo : EIATTR_REGCOUNT
	.align		4
        /*0000*/ 	.byte	0x04, 0x2f
        /*0002*/ 	.short	(.L_1 - .L_0)
	.align		4
.L_0:
        /*0004*/ 	.word	index@(matmul_kernel)
        /*0008*/ 	.word	0x0000005f


	//----- nvinfo : EIATTR_FRAME_SIZE
	.align		4
.L_1:
        /*000c*/ 	.byte	0x04, 0x11
        /*000e*/ 	.short	(.L_3 - .L_2)
	.align		4
.L_2:
        /*0010*/ 	.word	index@(matmul_kernel)
        /*0014*/ 	.word	0x00000000


	//----- nvinfo : EIATTR_MIN_STACK_SIZE
	.align		4
.L_3:
        /*0018*/ 	.byte	0x04, 0x12
        /*001a*/ 	.short	(.L_5 - .L_4)
	.align		4
.L_4:
        /*001c*/ 	.word	index@(matmul_kernel)
        /*0020*/ 	.word	0x00000000
.L_5:


//--------------------- .nv.info.matmul_kernel    --------------------------
	.section	.nv.info.matmul_kernel,"",@"SHT_CUDA_INFO"
	.sectionflags	@""
	.align	4


	//----- nvinfo : EIATTR_CUDA_API_VERSION
	.align		4
        /*0000*/ 	.byte	0x04, 0x37
        /*0002*/ 	.short	(.L_7 - .L_6)
.L_6:
        /*0004*/ 	.word	0x00000081


	//----- nvinfo : EIATTR_KPARAM_INFO
	.align		4
.L_7:
        /*0008*/ 	.byte	0x04, 0x17
        /*000a*/ 	.short	(.L_9 - .L_8)
.L_8:
        /*000c*/ 	.word	0x00000000
        /*0010*/ 	.short	0x000d
        /*0012*/ 	.short	0x0048
        /*0014*/ 	.byte	0x00, 0xf4, 0x21, 0x00


	//----- nvinfo : EIATTR_KPARAM_INFO
	.align		4
.L_9:
        /*0018*/ 	.byte	0x04, 0x17
        /*001a*/ 	.short	(.L_11 - .L_10)
.L_10:
        /*001c*/ 	.word	0x00000000
        /*0020*/ 	.short	0x000c
        /*0022*/ 	.short	0x0040
        /*0024*/ 	.byte	0x00, 0xf4, 0x21, 0x00


	//----- nvinfo : EIATTR_KPARAM_INFO
	.align		4
.L_11:
        /*0028*/ 	.byte	0x04, 0x17
        /*002a*/ 	.short	(.L_13 - .L_12)
.L_12:
        /*002c*/ 	.word	0x00000000
        /*0030*/ 	.short	0x000b
        /*0032*/ 	.short	0x0038
        /*0034*/ 	.byte	0x00, 0xf0, 0x11, 0x00


	//----- nvinfo : EIATTR_KPARAM_INFO
	.align		4
.L_13:
        /*0038*/ 	.byte	0x04, 0x17
        /*003a*/ 	.short	(.L_15 - .L_14)
.L_14:
        /*003c*/ 	.word	0x00000000
        /*0040*/ 	.short	0x000a
        /*0042*/ 	.short	0x0034
        /*0044*/ 	.byte	0x00, 0xf0, 0x11, 0x00


	//----- nvinfo : EIATTR_KPARAM_INFO
	.align		4
.L_15:
        /*0048*/ 	.byte	0x04, 0x17
        /*004a*/ 	.short	(.L_17 - .L_16)
.L_16:
        /*004c*/ 	.word	0x00000000
        /*0050*/ 	.short	0x0009
        /*0052*/ 	.short	0x0030
        /*0054*/ 	.byte	0x00, 0xf0, 0x11, 0x00


	//----- nvinfo : EIATTR_KPARAM_INFO
	.align		4
.L_17:
        /*0058*/ 	.byte	0x04, 0x17
        /*005a*/ 	.short	(.L_19 - .L_18)
.L_18:
        /*005c*/ 	.word	0x00000000
        /*0060*/ 	.short	0x0008
        /*0062*/ 	.short	0x002c
        /*0064*/ 	.byte	0x00, 0xf0, 0x11, 0x00


	//----- nvinfo : EIATTR_KPARAM_INFO
	.align		4
.L_19:
        /*0068*/ 	.byte	0x04, 0x17
        /*006a*/ 	.short	(.L_21 - .L_20)
.L_20:
        /*006c*/ 	.word	0x00000000
        /*0070*/ 	.short	0x0007
        /*0072*/ 	.short	0x0028
        /*0074*/ 	.byte	0x00, 0xf0, 0x11, 0x00


	//----- nvinfo : EIATTR_KPARAM_INFO
	.align		4
.L_21:
        /*0078*/ 	.byte	0x04, 0x17
        /*007a*/ 	.short	(.L_23 - .L_22)
.L_22:
        /*007c*/ 	.word	0x00000000
        /*0080*/ 	.short	0x0006
        /*0082*/ 	.short	0x0024
        /*0084*/ 	.byte	0x00, 0xf0, 0x11, 0x00


	//----- nvinfo : EIATTR_KPARAM_INFO
	.align		4
.L_23:
        /*0088*/ 	.byte	0x04, 0x17
        /*008a*/ 	.short	(.L_25 - .L_24)
.L_24:
        /*008c*/ 	.word	0x00000000
        /*0090*/ 	.short	0x0005
        /*0092*/ 	.short	0x0020
        /*0094*/ 	.byte	0x00, 0xf0, 0x11, 0x00


	//----- nvinfo : EIATTR_KPARAM_INFO
	.align		4
.L_25:
        /*0098*/ 	.byte	0x04, 0x17
        /*009a*/ 	.short	(.L_27 - .L_26)
.L_26:
        /*009c*/ 	.word	0x00000000
        /*00a0*/ 	.short	0x0004
        /*00a2*/ 	.short	0x001c
        /*00a4*/ 	.byte	0x00, 0xf0, 0x11, 0x00


	//----- nvinfo : EIATTR_KPARAM_INFO
	.align		4
.L_27:
        /*00a8*/ 	.byte	0x04, 0x17
        /*00aa*/ 	.short	(.L_29 - .L_28)
.L_28:
        /*00ac*/ 	.word	0x00000000
        /*00b0*/ 	.short	0x0003
        /*00b2*/ 	.short	0x0018
        /*00b4*/ 	.byte	0x00, 0xf0, 0x11, 0x00


	//----- nvinfo : EIATTR_KPARAM_INFO
	.align		4
.L_29:
        /*00b8*/ 	.byte	0x04, 0x17
        /*00ba*/ 	.short	(.L_31 - .L_30)
.L_30:
        /*00bc*/ 	.word	0x00000000
        /*00c0*/ 	.short	0x0002
        /*00c2*/ 	.short	0x0010
        /*00c4*/ 	.byte	0x00, 0xf4, 0x21, 0x00


	//----- nvinfo : EIATTR_KPARAM_INFO
	.align		4
.L_31:
        /*00c8*/ 	.byte	0x04, 0x17
        /*00ca*/ 	.short	(.L_33 - .L_32)
.L_32:
        /*00cc*/ 	.word	0x00000000
        /*00d0*/ 	.short	0x0001
        /*00d2*/ 	.short	0x0008
        /*00d4*/ 	.byte	0x00, 0xf4, 0x21, 0x00


	//----- nvinfo : EIATTR_KPARAM_INFO
	.align		4
.L_33:
        /*00d8*/ 	.byte	0x04, 0x17
        /*00da*/ 	.short	(.L_35 - .L_34)
.L_34:
        /*00dc*/ 	.word	0x00000000
        /*00e0*/ 	.short	0x0000
        /*00e2*/ 	.short	0x0000
        /*00e4*/ 	.byte	0x00, 0xf4, 0x21, 0x00


	//----- nvinfo : EIATTR_SPARSE_MMA_MASK
	.align		4
.L_35:
        /*00e8*/ 	.byte	0x03, 0x50
        /*00ea*/ 	.short	0x0000


	//----- nvinfo : EIATTR_MAXREG_COUNT
	.align		4
        /*00ec*/ 	.byte	0x03, 0x1b
        /*00ee*/ 	.short	0x00ff


	//----- nvinfo : EIATTR_NUM_BARRIERS
	.align		4
        /*00f0*/ 	.byte	0x02, 0x4c
        /*00f2*/ 	.byte	0x01
	.zero		1


	//----- nvinfo : EIATTR_VRC_CTA_INIT_COUNT
	.align		4
        /*00f4*/ 	.byte	0x02, 0x4a
	.zero		1
	.zero		1


	//----- nvinfo : EIATTR_EXIT_INSTR_OFFSETS
	.align		4
        /*00f8*/ 	.byte	0x04, 0x1c
        /*00fa*/ 	.short	(.L_37 - .L_36)


	//   ....[0]....
.L_36:
        /*00fc*/ 	.word	0x00003610


	//   ....[1]....
        /*0100*/ 	.word	0x00003640


	//----- nvinfo : EIATTR_REQNTID
	.align		4
.L_37:
        /*0104*/ 	.byte	0x04, 0x10
        /*0106*/ 	.short	(.L_39 - .L_38)
.L_38:
        /*0108*/ 	.word	0x00000040
        /*010c*/ 	.word	0x00000001
        /*0110*/ 	.word	0x00000001


	//----- nvinfo : EIATTR_CBANK_PARAM_SIZE
	.align		4
.L_39:
        /*0114*/ 	.byte	0x03, 0x19
        /*0116*/ 	.short	0x0050


	//----- nvinfo : EIATTR_PARAM_CBANK
	.align		4
        /*0118*/ 	.byte	0x04, 0x0a
        /*011a*/ 	.short	(.L_41 - .L_40)
	.align		4
.L_40:
        /*011c*/ 	.word	index@(.nv.constant0.matmul_kernel)
        /*0120*/ 	.short	0x0380
        /*0122*/ 	.short	0x0050


	//----- nvinfo : EIATTR_SW_WAR
	.align		4
.L_41:
        /*0124*/ 	.byte	0x04, 0x36
        /*0126*/ 	.short	(.L_43 - .L_42)
.L_42:
        /*0128*/ 	.word	0x00000008
.L_43:


//--------------------- .nv.compat                --------------------------
	.section	.nv.compat,"",@"SHT_CUDA_COMPAT_INFO"
	.align	4
        /*0000*/ 	.byte	0x02, 0x02, 0x02, 0x00, 0x02, 0x05, 0x05, 0x00, 0x02, 0x03, 0x00, 0x00, 0x02, 0x06, 0x01, 0x00


//--------------------- .nv.callgraph             --------------------------
	.section	.nv.callgraph,"",@"SHT_CUDA_CALLGRAPH"
	.align	4
	.sectionentsize	8
	.align		4
        /*0000*/ 	.word	0x00000000
	.align		4
        /*0004*/ 	.word	0xffffffff
	.align		4
        /*0008*/ 	.word	0x00000000
	.align		4
        /*000c*/ 	.word	0xfffffffe
	.align		4
        /*0010*/ 	.word	0x00000000
	.align		4
        /*0014*/ 	.word	0xfffffffd
	.align		4
        /*0018*/ 	.word	0x00000000
	.align		4
        /*001c*/ 	.word	0xfffffffc


//--------------------- .text.matmul_kernel       --------------------------
	.section	.text.matmul_kernel,"ax",@progbits
	.align	128
        .global         matmul_kernel
        .type           matmul_kernel,@function
        .size           matmul_kernel,(.L_x_3 - matmul_kernel)
        .other          matmul_kernel,@"STO_CUDA_ENTRY STV_DEFAULT"
matmul_kernel:
.text.matmul_kernel:
[----:B------:R-:W0:Y:S08]  /*0000*/  LDC R1, c[0x0][0x37c] ;  /* 0x0000df00ff017b82 */ /* 0x000e300000000800 */
[----:B------:R-:W1:Y:S01]  /*0010*/  LDC.64 R12, c[0x0][0x398] ;  /* 0x0000e600ff0c7b82 */ /* 0x000e620000000a00 */
[----:B------:R-:W2:Y:S01]  /*0020*/  S2R R5, SR_CTAID.X ;  /* 0x0000000000057919 */ /* 0x000ea20000002500 */
[----:B------:R-:W3:Y:S01]  /*0030*/  LDCU UR4, c[0x0][0x3a0] ;  /* 0x00007400ff0477ac */ /* 0x000ee20008000800 */
[----:B------:R-:W-:Y:S01]  /*0040*/  UMOV UR5, 0x400 ;  /* 0x0000040000057882 */ /* 0x000fe20000000000 */
[----:B------:R-:W4:Y:S04]  /*0050*/  LDCU.64 UR8, c[0x0][0x358] ;  /* 0x00006b00ff0877ac */ /* 0x000f280008000a00 */
[----:B------:R-:W5:Y:S01]  /*0060*/  S2UR UR6, SR_CgaCtaId ;  /* 0x00000000000679c3 */ /* 0x000f620000008800 */
[----:B---3--:R-:W-:Y:S01]  /*0070*/  UIADD3 UR4, UPT, UPT, UR4, 0x3f, URZ ;  /* 0x0000003f04047890 */ /* 0x008fe2000fffe0ff */
[----:B-1----:R-:W-:-:S03]  /*0080*/  VIADD R0, R13, 0xf ;  /* 0x0000000f0d007836 */ /* 0x002fc60000000000 */
[----:B------:R-:W-:Y:S02]  /*0090*/  UISETP.GT.AND UP0, UPT, UR4, 0x3f, UPT ;  /* 0x0000003f0400788c */ /* 0x000fe4000bf04270 */
[----:B------:R-:W-:Y:S01]  /*00a0*/  SHF.R.S32.HI R3, RZ, 0x1f, R0 ;  /* 0x0000001fff037819 */ /* 0x000fe20000011400 */
[----:B-----5:R-:W-:-:S03]  /*00b0*/  ULEA UR5, UR6, UR5, 0x18 ;  /* 0x0000000506057291 */ /* 0x020fc6000f8ec0ff */
[----:B------:R-:W-:Y:S02]  /*00c0*/  LEA.HI R3, R3, R0, RZ, 0x4 ;  /* 0x0000000003037211 */ /* 0x000fe400078f20ff */
[----:B--2---:R-:W-:Y:S02]  /*00d0*/  IABS R8, R5 ;  /* 0x0000000500087213 */ /* 0x004fe40000000000 */
[----:B------:R-:W-:-:S05]  /*00e0*/  SHF.R.S32.HI R3, RZ, 0x4, R3 ;  /* 0x00000004ff037819 */ /* 0x000fca0000011403 */
[----:B------:R-:W-:-:S05]  /*00f0*/  IMAD.SHL.U32 R4, R3, 0x8, RZ ;  /* 0x0000000803047824 */ /* 0x000fca00078e00ff */
[-C--:B------:R-:W-:Y:S02]  /*0100*/  IABS R7, R4.reuse ;  /* 0x0000000400077213 */ /* 0x080fe40000000000 */
[----:B------:R-:W-:Y:S02]  /*0110*/  IABS R10, R4 ;  /* 0x00000004000a7213 */ /* 0x000fe40000000000 */
[----:B------:R-:W1:Y:S08]  /*0120*/  I2F.RP R0, R7 ;  /* 0x0000000700007306 */ /* 0x000e700000209400 */
[----:B-1----:R-:W1:Y:S02]  /*0130*/  MUFU.RCP R0, R0 ;  /* 0x0000000000007308 */ /* 0x002e640000001000 */
[----:B-1----:R-:W-:-:S02]  /*0140*/  VIADD R2, R0, 0xffffffe ;  /* 0x0ffffffe00027836 */ /* 0x002fc40000000000 */
[----:B------:R-:W-:-:S04]  /*0150*/  IMAD.MOV R0, RZ, RZ, -R10 ;  /* 0x000000ffff007224 */ /* 0x000fc800078e0a0a */
[----:B------:R1:W2:Y:S02]  /*0160*/  F2I.FTZ.U32.TRUNC.NTZ R3, R2 ;  /* 0x0000000200037305 */ /* 0x0002a4000021f000 */
[----:B-1----:R-:W-:Y:S02]  /*0170*/  IMAD.MOV.U32 R2, RZ, RZ, RZ ;  /* 0x000000ffff027224 */ /* 0x002fe400078e00ff */
[----:B--2---:R-:W-:-:S04]  /*0180*/  IMAD.MOV R6, RZ, RZ, -R3 ;  /* 0x000000ffff067224 */ /* 0x004fc800078e0a03 */
[----:B------:R-:W-:Y:S02]  /*0190*/  IMAD R9, R6, R7, RZ ;  /* 0x0000000706097224 */ /* 0x000fe400078e02ff */
[----:B------:R-:W-:Y:S02]  /*01a0*/  IMAD.MOV.U32 R6, RZ, RZ, R8 ;  /* 0x000000ffff067224 */ /* 0x000fe400078e0008 */
[----:B------:R-:W-:-:S06]  /*01b0*/  IMAD.HI.U32 R3, R3, R9, R2 ;  /* 0x0000000903037227 */ /* 0x000fcc00078e0002 */
[----:B------:R-:W-:-:S04]  /*01c0*/  IMAD.HI.U32 R3, R3, R6, RZ ;  /* 0x0000000603037227 */ /* 0x000fc800078e00ff */
[----:B------:R-:W-:-:S05]  /*01d0*/  IMAD R0, R3, R0, R6 ;  /* 0x0000000003007224 */ /* 0x000fca00078e0206 */
[----:B------:R-:W-:-:S13]  /*01e0*/  ISETP.GT.U32.AND P1, PT, R7, R0, PT ;  /* 0x000000000700720c */ /* 0x000fda0003f24070 */
[----:B------:R-:W-:Y:S02]  /*01f0*/  @!P1 IMAD.IADD R0, R0, 0x1, -R7 ;  /* 0x0000000100009824 */ /* 0x000fe400078e0a07 */
[----:B------:R-:W-:Y:S01]  /*0200*/  @!P1 VIADD R3, R3, 0x1 ;  /* 0x0000000103039836 */ /* 0x000fe20000000000 */
[----:B------:R-:W-:Y:S02]  /*0210*/  ISETP.NE.AND P1, PT, R4, RZ, PT ;  /* 0x000000ff0400720c */ /* 0x000fe40003f25270 */
[----:B------:R-:W-:Y:S02]  /*0220*/  ISETP.GE.U32.AND P0, PT, R0, R7, PT ;  /* 0x000000070000720c */ /* 0x000fe40003f06070 */
[----:B------:R-:W-:-:S04]  /*0230*/  LOP3.LUT R0, R5, R4, RZ, 0x3c, !PT ;  /* 0x0000000405007212 */ /* 0x000fc800078e3cff */
[----:B------:R-:W-:Y:S01]  /*0240*/  ISETP.GE.AND P2, PT, R0, RZ, PT ;  /* 0x000000ff0000720c */ /* 0x000fe20003f46270 */
[----:B------:R-:W-:-:S06]  /*0250*/  VIADD R0, R12, 0xf ;  /* 0x0000000f0c007836 */ /* 0x000fcc0000000000 */
[----:B------:R-:W-:-:S04]  /*0260*/  @P0 VIADD R3, R3, 0x1 ;  /* 0x0000000103030836 */ /* 0x000fc80000000000 */
[----:B------:R-:W-:Y:S01]  /*0270*/  IMAD.MOV.U32 R2, RZ, RZ, R3 ;  /* 0x000000ffff027224 */ /* 0x000fe200078e0003 */
[----:B------:R-:W-:-:S03]  /*0280*/  SHF.R.S32.HI R3, RZ, 0x1f, R0 ;  /* 0x0000001fff037819 */ /* 0x000fc60000011400 */
[----:B------:R-:W-:Y:S01]  /*0290*/  @!P2 IMAD.MOV R2, RZ, RZ, -R2 ;  /* 0x000000ffff02a224 */ /* 0x000fe200078e0a02 */
[----:B------:R-:W-:Y:S02]  /*02a0*/  @!P1 LOP3.LUT R2, RZ, R4, RZ, 0x33, !PT ;  /* 0x00000004ff029212 */ /* 0x000fe400078e33ff */
[----:B------:R-:W-:-:S03]  /*02b0*/  LEA.HI R3, R3, R0, RZ, 0x4 ;  /* 0x0000000003037211 */ /* 0x000fc600078f20ff */
[----:B------:R-:W-:Y:S02]  /*02c0*/  IMAD.SHL.U32 R6, R2, 0x8, RZ ;  /* 0x0000000802067824 */ /* 0x000fe400078e00ff */
[----:B------:R-:W-:-:S03]  /*02d0*/  IMAD.MOV R2, RZ, RZ, -R2 ;  /* 0x000000ffff027224 */ /* 0x000fc600078e0a02 */
[----:B------:R-:W-:Y:S01]  /*02e0*/  LEA.HI.SX32 R3, R3, -R6, 0x1c ;  /* 0x8000000603037211 */ /* 0x000fe200078fe2ff */
[----:B------:R-:W-:-:S03]  /*02f0*/  IMAD R4, R4, R2, R5 ;  /* 0x0000000204047224 */ /* 0x000fc600078e0205 */
[----:B------:R-:W-:Y:S02]  /*0300*/  VIMNMX R11, PT, PT, R3, 0x8, PT ;  /* 0x00000008030b7848 */ /* 0x000fe40003fe0100 */
[----:B------:R-:W-:Y:S02]  /*0310*/  IABS R9, R4 ;  /* 0x0000000400097213 */ /* 0x000fe40000000000 */
[----:B------:R-:W-:-:S04]  /*0320*/  IABS R7, R11 ;  /* 0x0000000b00077213 */ /* 0x000fc80000000000 */
[----:B------:R-:W1:Y:S08]  /*0330*/  I2F.RP R0, R7 ;  /* 0x0000000700007306 */ /* 0x000e700000209400 */
[----:B-1----:R-:W1:Y:S02]  /*0340*/  MUFU.RCP R0, R0 ;  /* 0x0000000000007308 */ /* 0x002e640000001000 */
[----:B-1----:R-:W-:-:S06]  /*0350*/  VIADD R3, R0, 0xffffffe ;  /* 0x0ffffffe00037836 */ /* 0x002fcc0000000000 */
[----:B------:R-:W1:Y:S02]  /*0360*/  F2I.FTZ.U32.TRUNC.NTZ R3, R3 ;  /* 0x0000000300037305 */ /* 0x000e64000021f000 */
[----:B-1----:R-:W-:-:S04]  /*0370*/  IMAD.MOV R8, RZ, RZ, -R3 ;  /* 0x000000ffff087224 */ /* 0x002fc800078e0a03 */
[----:B------:R-:W-:Y:S01]  /*0380*/  IMAD.MOV.U32 R2, RZ, RZ, R8 ;  /* 0x000000ffff027224 */ /* 0x000fe200078e0008 */
[----:B------:R-:W-:-:S03]  /*0390*/  IABS R8, R11 ;  /* 0x0000000b00087213 */ /* 0x000fc60000000000 */
[----:B------:R-:W-:Y:S02]  /*03a0*/  IMAD R5, R2, R7, RZ ;  /* 0x0000000702057224 */ /* 0x000fe400078e02ff */
[----:B------:R-:W-:Y:S02]  /*03b0*/  IMAD.MOV.U32 R2, RZ, RZ, RZ ;  /* 0x000000ffff027224 */ /* 0x000fe400078e00ff */
[----:B------:R-:W-:Y:S02]  /*03c0*/  IMAD.MOV R0, RZ, RZ, -R8 ;  /* 0x000000ffff007224 */ /* 0x000fe400078e0a08 */
        /* <DEDUP_REMOVED lines=9> */
[----:B------:R-:W-:Y:S02]  /*0460*/  ISETP.GE.AND P2, PT, R0, RZ, PT ;  /* 0x000000ff0000720c */ /* 0x000fe40003f46270 */
[----:B------:R-:W1:Y:S05]  /*0470*/  S2R R0, SR_TID.X ;  /* 0x0000000000007919 */ /* 0x000e6a0000002100 */
[----:B------:R-:W-:Y:S01]  /*0480*/  @P0 VIADD R2, R2, 0x1 ;  /* 0x0000000102020836 */ /* 0x000fe20000000000 */
[----:B------:R-:W-:-:S03]  /*0490*/  PLOP3.LUT P0, PT, PT, PT, UP0, 0x80, 0x8 ;  /* 0x000000000008781c */ /* 0x000fc60003f0f008 */
[----:B------:R-:W-:-:S04]  /*04a0*/  IMAD.MOV.U32 R19, RZ, RZ, R2 ;  /* 0x000000ffff137224 */ /* 0x000fc800078e0002 */
[----:B------:R-:W-:Y:S01]  /*04b0*/  @!P2 IMAD.MOV R19, RZ, RZ, -R19 ;  /* 0x000000ffff13a224 */ /* 0x000fe200078e0a13 */
[----:B------:R-:W-:-:S05]  /*04c0*/  @!P1 LOP3.LUT R19, RZ, R11, RZ, 0x33, !PT ;  /* 0x0000000bff139212 */ /* 0x000fca00078e33ff */
[----:B------:R-:W-:Y:S01]  /*04d0*/  IMAD.MOV R2, RZ, RZ, -R19 ;  /* 0x000000ffff027224 */ /* 0x000fe200078e0a13 */
[----:B------:R-:W-:Y:S01]  /*04e0*/  @!P0 CS2R R8, SRZ ;  /* 0x0000000000088805 */ /* 0x000fe2000001ff00 */
[----:B------:R-:W-:Y:S02]  /*04f0*/  IMAD.SHL.U32 R19, R19, 0x10, RZ ;  /* 0x0000001013137824 */ /* 0x000fe400078e00ff */
[----:B------:R-:W-:Y:S01]  /*0500*/  IMAD R2, R11, R2, R4 ;  /* 0x000000020b027224 */ /* 0x000fe200078e0204 */
[----:B------:R-:W-:-:S03]  /*0510*/  @!P0 CS2R R10, SRZ ;  /* 0x00000000000a8805 */ /* 0x000fc6000001ff00 */
[----:B------:R-:W-:Y:S01]  /*0520*/  IMAD.IADD R2, R6, 0x1, R2 ;  /* 0x0000000106027824 */ /* 0x000fe200078e0202 */
[C---:B-1----:R-:W-:Y:S01]  /*0530*/  LOP3.LUT R3, R0.reuse, 0xf, RZ, 0xc0, !PT ;  /* 0x0000000f00037812 */ /* 0x042fe200078ec0ff */
[----:B------:R-:W-:Y:S01]  /*0540*/  @!P0 IMAD.SHL.U32 R16, R0, 0x8, RZ ;  /* 0x0000000800108824 */ /* 0x000fe200078e00ff */
[----:B------:R-:W-:-:S03]  /*0550*/  SHF.R.U32.HI R56, RZ, 0x4, R0 ;  /* 0x00000004ff387819 */ /* 0x000fc60000011600 */
[----:B------:R-:W-:Y:S01]  /*0560*/  IMAD R2, R2, 0x10, R3 ;  /* 0x0000001002027824 */ /* 0x000fe200078e0203 */
[----:B------:R-:W-:Y:S01]  /*0570*/  SGXT.U32 R56, R56, 0x2 ;  /* 0x000000023838781a */ /* 0x000fe20000000000 */
[----:B------:R-:W-:Y:S01]  /*0580*/  @!P0 IMAD.SHL.U32 R3, R0, 0x2, RZ ;  /* 0x0000000200038824 */ /* 0x000fe200078e00ff */
[----:B0---4-:R-:W-:Y:S06]  /*0590*/  BRA.U !UP0, `(.L_x_0) ;  /* 0x0000002d08207547 */ /* 0x011fec000b800000 */
[----:B------:R-:W-:Y:S01]  /*05a0*/  IABS R10, R12 ;  /* 0x0000000c000a7213 */ /* 0x000fe20000000000 */
[----:B------:R-:W-:Y:S01]  /*05b0*/  IMAD.MOV.U32 R6, RZ, RZ, RZ ;  /* 0x000000ffff067224 */ /* 0x000fe200078e00ff */
[----:B------:R-:W-:Y:S01]  /*05c0*/  IABS R5, R13 ;  /* 0x0000000d00057213 */ /* 0x000fe20000000000 */
[C---:B------:R-:W-:Y:S01]  /*05d0*/  VIADD R17, R19.reuse, 0xa ;  /* 0x0000000a13117836 */ /* 0x040fe20000000000 */
[----:B------:R-:W0:Y:S01]  /*05e0*/  I2F.RP R4, R10 ;  /* 0x0000000a00047306 */ /* 0x000e220000209400 */
[----:B------:R-:W-:Y:S01]  /*05f0*/  IABS R11, R2 ;  /* 0x00000002000b7213 */ /* 0x000fe20000000000 */
[C---:B------:R-:W-:Y:S01]  /*0600*/  VIADD R21, R19.reuse, 0x9 ;  /* 0x0000000913157836 */ /* 0x040fe20000000000 */
[----:B------:R-:W-:Y:S01]  /*0610*/  ISETP.GE.AND P6, PT, R2, RZ, PT ;  /* 0x000000ff0200720c */ /* 0x000fe20003fc6270 */
[C---:B------:R-:W-:Y:S01]  /*0620*/  VIADD R23, R19.reuse, 0x8 ;  /* 0x0000000813177836 */ /* 0x040fe20000000000 */
[----:B------:R-:W-:Y:S01]  /*0630*/  ISETP.NE.AND P5, PT, R12, RZ, PT ;  /* 0x000000ff0c00720c */ /* 0x000fe20003fa5270 */
[C---:B------:R-:W-:Y:S01]  /*0640*/  VIADD R27, R19.reuse, 0x6 ;  /* 0x00000006131b7836 */ /* 0x040fe20000000000 */
[----:B------:R-:W-:Y:S01]  /*0650*/  IABS R38, R19 ;  /* 0x0000001300267213 */ /* 0x000fe20000000000 */
[----:B------:R-:W1:Y:S01]  /*0660*/  I2F.RP R3, R5 ;  /* 0x0000000500037306 */ /* 0x000e620000209400 */
[----:B------:R-:W-:Y:S01]  /*0670*/  IABS R22, R23 ;  /* 0x0000001700167213 */ /* 0x000fe20000000000 */
[C---:B------:R-:W-:Y:S01]  /*0680*/  VIADD R25, R19.reuse, 0x7 ;  /* 0x0000000713197836 */ /* 0x040fe20000000000 */
[----:B------:R-:W-:Y:S01]  /*0690*/  IABS R26, R27 ;  /* 0x0000001b001a7213 */ /* 0x000fe20000000000 */
[C---:B------:R-:W-:Y:S01]  /*06a0*/  VIADD R33, R19.reuse, 0x2 ;  /* 0x0000000213217836 */ /* 0x040fe20000000000 */
[----:B------:R-:W2:Y:S01]  /*06b0*/  LDCU UR6, c[0x0][0x3b0] ;  /* 0x00007600ff0677ac */ /* 0x000ea20008000800 */
[C---:B------:R-:W-:Y:S01]  /*06c0*/  VIADD R31, R19.reuse, 0x3 ;  /* 0x00000003131f7836 */ /* 0x040fe20000000000 */
[----:B------:R-:W-:Y:S01]  /*06d0*/  IABS R24, R25 ;  /* 0x0000001900187213 */ /* 0x000fe20000000000 */
[----:B0-----:R-:W0:Y:S01]  /*06e0*/  MUFU.RCP R4, R4 ;  /* 0x0000000400047308 */ /* 0x001e220000001000 */
[----:B------:R-:W-:Y:S01]  /*06f0*/  IABS R34, R33 ;  /* 0x0000002100227213 */ /* 0x000fe20000000000 */
[----:B------:R-:W-:Y:S01]  /*0700*/  VIADD R29, R19, 0x4 ;  /* 0x00000004131d7836 */ /* 0x000fe20000000000 */
[----:B------:R-:W-:Y:S01]  /*0710*/  IABS R32, R31 ;  /* 0x0000001f00207213 */ /* 0x000fe20000000000 */
[----:B------:R-:W3:Y:S01]  /*0720*/  LDCU.128 UR12, c[0x0][0x380] ;  /* 0x00007000ff0c77ac */ /* 0x000ee20008000c00 */
[----:B------:R-:W-:Y:S01]  /*0730*/  IMAD.SHL.U32 R40, R0, 0x40, RZ ;  /* 0x0000004000287824 */ /* 0x000fe200078e00ff */
[----:B------:R-:W-:-:S02]  /*0740*/  LOP3.LUT R44, R56, 0x24, RZ, 0xfc, !PT ;  /* 0x00000024382c7812 */ /* 0x000fc400078efcff */
[----:B-1----:R-:W-:Y:S01]  /*0750*/  MUFU.RCP R3, R3 ;  /* 0x0000000300037308 */ /* 0x002fe20000001000 */
[----:B------:R-:W-:Y:S01]  /*0760*/  IABS R30, R29 ;  /* 0x0000001d001e7213 */ /* 0x000fe20000000000 */
[----:B------:R-:W1:Y:S01]  /*0770*/  LDCU UR7, c[0x0][0x3a4] ;  /* 0x00007480ff0777ac */ /* 0x000e620008000800 */
[C---:B------:R-:W-:Y:S02]  /*0780*/  LOP3.LUT R46, R56.reuse, 0x28, RZ, 0xfc, !PT ;  /* 0x00000028382e7812 */ /* 0x040fe400078efcff */
[C---:B------:R-:W-:Y:S01]  /*0790*/  LOP3.LUT R48, R56.reuse, 0x2c, RZ, 0xfc, !PT ;  /* 0x0000002c38307812 */ /* 0x040fe200078efcff */
[----:B------:R-:W4:Y:S01]  /*07a0*/  LDCU UR39, c[0x0][0x3ac] ;  /* 0x00007580ff2777ac */ /* 0x000f220008000800 */
[----:B------:R-:W-:Y:S01]  /*07b0*/  LOP3.LUT R50, R56, 0x30, RZ, 0xfc, !PT ;  /* 0x0000003038327812 */ /* 0x000fe200078efcff */
[----:B0-----:R-:W-:Y:S01]  /*07c0*/  VIADD R8, R4, 0xffffffe ;  /* 0x0ffffffe04087836 */ /* 0x001fe20000000000 */
[----:B------:R-:W0:Y:S01]  /*07d0*/  LDCU UR40, c[0x0][0x3a8] ;  /* 0x00007500ff2877ac */ /* 0x000e220008000800 */
[----:B------:R-:W-:-:S02]  /*07e0*/  LOP3.LUT R52, R56, 0x34, RZ, 0xfc, !PT ;  /* 0x0000003438347812 */ /* 0x000fc400078efcff */
[----:B------:R-:W5:Y:S01]  /*07f0*/  F2I.FTZ.U32.TRUNC.NTZ R7, R8 ;  /* 0x0000000800077305 */ /* 0x000f62000021f000 */
[----:B------:R-:W-:Y:S01]  /*0800*/  LOP3.LUT R54, R56, 0x38, RZ, 0xfc, !PT ;  /* 0x0000003838367812 */ /* 0x000fe200078efcff */
[--C-:B-----5:R-:W-:Y:S01]  /*0810*/  IMAD.MOV R9, RZ, RZ, -R7.reuse ;  /* 0x000000ffff097224 */ /* 0x120fe200078e0a07 */
[----:B0-----:R-:W-:Y:S02]  /*0820*/  USHF.L.U32 UR10, UR40, 0x6, URZ ;  /* 0x00000006280a7899 */ /* 0x001fe400080006ff */
[----:B------:R-:W-:Y:S02]  /*0830*/  IMAD R44, R44, UR40, RZ ;  /* 0x000000282c2c7c24 */ /* 0x000fe4000f8e02ff */
[----:B------:R-:W-:Y:S02]  /*0840*/  IMAD R9, R9, R10, RZ ;  /* 0x0000000a09097224 */ /* 0x000fe400078e02ff */
[----:B------:R-:W-:Y:S02]  /*0850*/  IMAD R46, R46, UR40, RZ ;  /* 0x000000282e2e7c24 */ /* 0x000fe4000f8e02ff */
[----:B------:R-:W-:-:S04]  /*0860*/  IMAD.HI.U32 R4, R7, R9, R6 ;  /* 0x0000000907047227 */ /* 0x000fc800078e0006 */
[----:B------:R-:W-:Y:S02]  /*0870*/  VIADD R6, R3, 0xffffffe ;  /* 0x0ffffffe03067836 */ /* 0x000fe40000000000 */
[----:B------:R-:W-:Y:S02]  /*0880*/  IMAD.HI.U32 R4, R4, R11, RZ ;  /* 0x0000000b04047227 */ /* 0x000fe400078e00ff */
[----:B------:R0:W5:Y:S02]  /*0890*/  F2I.FTZ.U32.TRUNC.NTZ R7, R6 ;  /* 0x0000000600077305 */ /* 0x000164000021f000 */
[----:B------:R-:W-:Y:S02]  /*08a0*/  IMAD.MOV R4, RZ, RZ, -R4 ;  /* 0x000000ffff047224 */ /* 0x000fe400078e0a04 */
[----:B------:R-:W-:Y:S02]  /*08b0*/  IMAD R48, R48, UR40, RZ ;  /* 0x0000002830307c24 */ /* 0x000fe4000f8e02ff */
[----:B------:R-:W-:-:S02]  /*08c0*/  IMAD R11, R10, R4, R11 ;  /* 0x000000040a0b7224 */ /* 0x000fc400078e020b */
[C---:B------:R-:W-:Y:S02]  /*08d0*/  VIADD R4, R19.reuse, 0xf ;  /* 0x0000000f13047836 */ /* 0x040fe40000000000 */
[----:B0-----:R-:W-:Y:S01]  /*08e0*/  IMAD.MOV.U32 R6, RZ, RZ, RZ ;  /* 0x000000ffff067224 */ /* 0x001fe200078e00ff */
[----:B------:R-:W-:Y:S01]  /*08f0*/  ISETP.GT.U32.AND P0, PT, R10, R11, PT ;  /* 0x0000000b0a00720c */ /* 0x000fe20003f04070 */
[----:B------:R-:W-:Y:S01]  /*0900*/  IMAD R50, R50, UR40, RZ ;  /* 0x0000002832327c24 */ /* 0x000fe2000f8e02ff */
[----:B------:R-:W-:Y:S01]  /*0910*/  IABS R9, R4 ;  /* 0x0000000400097213 */ /* 0x000fe20000000000 */
[----:B------:R-:W-:Y:S01]  /*0920*/  IMAD R52, R52, UR40, RZ ;  /* 0x0000002834347c24 */ /* 0x000fe2000f8e02ff */
[----:B------:R-:W-:Y:S01]  /*0930*/  ISETP.GE.AND P3, PT, R4, RZ, PT ;  /* 0x000000ff0400720c */ /* 0x000fe20003f66270 */
[----:B-----5:R-:W-:Y:S02]  /*0940*/  IMAD.MOV R8, RZ, RZ, -R7 ;  /* 0x000000ffff087224 */ /* 0x020fe400078e0a07 */
[----:B------:R-:W-:-:S02]  /*0950*/  VIADD R4, R19, 0xe ;  /* 0x0000000e13047836 */ /* 0x000fc40000000000 */
[----:B------:R-:W-:Y:S02]  /*0960*/  IMAD R3, R8, R5, RZ ;  /* 0x0000000508037224 */ /* 0x000fe400078e02ff */
[----:B------:R-:W-:Y:S01]  /*0970*/  IMAD.MOV.U32 R8, RZ, RZ, R9 ;  /* 0x000000ffff087224 */ /* 0x000fe200078e0009 */
[----:B------:R-:W-:Y:S01]  /*0980*/  ISETP.GE.AND P2, PT, R4, RZ, PT ;  /* 0x000000ff0400720c */ /* 0x000fe20003f46270 */
[----:B------:R-:W-:Y:S01]  /*0990*/  @!P0 IMAD.IADD R11, R11, 0x1, -R10 ;  /* 0x000000010b0b8824 */ /* 0x000fe200078e0a0a */
[----:B------:R-:W-:Y:S01]  /*09a0*/  IABS R14, R4 ;  /* 0x00000004000e7213 */ /* 0x000fe20000000000 */
[----:B------:R-:W-:-:S03]  /*09b0*/  IMAD.HI.U32 R3, R7, R3, R6 ;  /* 0x0000000307037227 */ /* 0x000fc600078e0006 */
[----:B------:R-:W-:Y:S01]  /*09c0*/  ISETP.GT.U32.AND P0, PT, R10, R11, PT ;  /* 0x0000000b0a00720c */ /* 0x000fe20003f04070 */
[----:B------:R-:W-:Y:S02]  /*09d0*/  VIADD R4, R19, 0xb ;  /* 0x0000000b13047836 */ /* 0x000fe40000000000 */
[----:B------:R-:W-:-:S03]  /*09e0*/  IMAD.HI.U32 R6, R3, R8, RZ ;  /* 0x0000000803067227 */ /* 0x000fc600078e00ff */
[----:B------:R-:W-:Y:S01]  /*09f0*/  IABS R20, R4 ;  /* 0x0000000400147213 */ /* 0x000fe20000000000 */
[----:B------:R-:W-:Y:S02]  /*0a00*/  IMAD.MOV R6, RZ, RZ, -R6 ;  /* 0x000000ffff067224 */ /* 0x000fe400078e0a06 */
[----:B------:R-:W-:Y:S02]  /*0a10*/  VIADD R7, R19, 0xd ;  /* 0x0000000d13077836 */ /* 0x000fe40000000000 */
[----:B------:R-:W-:Y:S02]  /*0a20*/  IMAD R6, R5, R6, R8 ;  /* 0x0000000605067224 */ /* 0x000fe400078e0208 */
[----:B------:R-:W-:Y:S01]  /*0a30*/  @!P0 IMAD.IADD R11, R11, 0x1, -R10 ;  /* 0x000000010b0b8824 */ /* 0x000fe200078e0a0a */
[----:B------:R-:W-:Y:S01]  /*0a40*/  ISETP.GE.AND P0, PT, R4, RZ, PT ;  /* 0x000000ff0400720c */ /* 0x000fe20003f06270 */
[----:B------:R-:W-:Y:S01]  /*0a50*/  IMAD.HI.U32 R4, R3, R14, RZ ;  /* 0x0000000e03047227 */ /* 0x000fe200078e00ff */
[----:B------:R-:W-:-:S02]  /*0a60*/  IABS R16, R7 ;  /* 0x0000000700107213 */ /* 0x000fc40000000000 */
[----:B------:R-:W-:Y:S01]  /*0a70*/  ISETP.GE.AND P1, PT, R7, RZ, PT ;  /* 0x000000ff0700720c */ /* 0x000fe20003f26270 */
[----:B------:R-:W-:Y:S02]  /*0a80*/  VIADD R8, R19, 0xc ;  /* 0x0000000c13087836 */ /* 0x000fe40000000000 */
[----:B------:R-:W-:Y:S02]  /*0a90*/  IMAD.MOV R4, RZ, RZ, -R4 ;  /* 0x000000ffff047224 */ /* 0x000fe400078e0a04 */
[----:B------:R-:W-:Y:S01]  /*0aa0*/  IMAD.HI.U32 R7, R3, R16, RZ ;  /* 0x0000001003077227 */ /* 0x000fe200078e00ff */
[----:B------:R-:W-:Y:S02]  /*0ab0*/  ISETP.GE.AND P4, PT, R8, RZ, PT ;  /* 0x000000ff0800720c */ /* 0x000fe40003f86270 */
[----:B------:R-:W-:Y:S01]  /*0ac0*/  IABS R18, R8 ;  /* 0x0000000800127213 */ /* 0x000fe20000000000 */
[----:B------:R-:W-:Y:S02]  /*0ad0*/  IMAD R8, R5, R4, R14 ;  /* 0x0000000405087224 */ /* 0x000fe400078e020e */
[----:B------:R-:W-:-:S02]  /*0ae0*/  IMAD.MOV.U32 R4, RZ, RZ, R11 ;  /* 0x000000ffff047224 */ /* 0x000fc400078e000b */
[----:B------:R-:W-:-:S04]  /*0af0*/  IMAD.HI.U32 R10, R3, R20, RZ ;  /* 0x00000014030a7227 */ /* 0x000fc800078e00ff */
[----:B------:R-:W-:Y:S01]  /*0b00*/  @!P6 IMAD.MOV R4, RZ, RZ, -R4 ;  /* 0x000000ffff04e224 */ /* 0x000fe200078e0a04 */
[C---:B------:R-:W-:Y:S01]  /*0b10*/  ISETP.GT.U32.AND P6, PT, R5.reuse, R6, PT ;  /* 0x000000060500720c */ /* 0x040fe20003fc4070 */
[----:B------:R-:W-:Y:S01]  /*0b20*/  IMAD.MOV R7, RZ, RZ, -R7 ;  /* 0x000000ffff077224 */ /* 0x000fe200078e0a07 */
[----:B------:R-:W-:Y:S01]  /*0b30*/  @!P5 LOP3.LUT R4, RZ, R12, RZ, 0x33, !PT ;  /* 0x0000000cff04d212 */ /* 0x000fe200078e33ff */
[----:B------:R-:W-:Y:S02]  /*0b40*/  IMAD.MOV R11, RZ, RZ, -R10 ;  /* 0x000000ffff0b7224 */ /* 0x000fe400078e0a0a */
[----:B------:R-:W-:Y:S02]  /*0b50*/  IMAD R10, R5, R7, R16 ;  /* 0x00000007050a7224 */ /* 0x000fe400078e0210 */
[----:B------:R-:W-:-:S04]  /*0b60*/  IMAD.HI.U32 R9, R3, R18, RZ ;  /* 0x0000001203097227 */ /* 0x000fc800078e00ff */
[----:B------:R-:W-:Y:S02]  /*0b70*/  IMAD.MOV R9, RZ, RZ, -R9 ;  /* 0x000000ffff097224 */ /* 0x000fe400078e0a09 */
[----:B------:R-:W-:Y:S01]  /*0b80*/  @!P6 IMAD.IADD R6, R6, 0x1, -R5 ;  /* 0x000000010606e824 */ /* 0x000fe200078e0a05 */
[C---:B------:R-:W-:Y:S01]  /*0b90*/  ISETP.GT.U32.AND P6, PT, R5.reuse, R8, PT ;  /* 0x000000080500720c */ /* 0x040fe20003fc4070 */
[C---:B------:R-:W-:Y:S01]  /*0ba0*/  IMAD R14, R5.reuse, R9, R18 ;  /* 0x00000009050e7224 */ /* 0x040fe200078e0212 */
[----:B------:R-:W-:Y:S01]  /*0bb0*/  IABS R18, R17 ;  /* 0x0000001100127213 */ /* 0x000fe20000000000 */
[C---:B------:R-:W-:Y:S01]  /*0bc0*/  IMAD R16, R5.reuse, R11, R20 ;  /* 0x0000000b05107224 */ /* 0x040fe200078e0214 */
[----:B------:R-:W-:Y:S01]  /*0bd0*/  ISETP.GT.U32.AND P5, PT, R5, R6, PT ;  /* 0x000000060500720c */ /* 0x000fe20003fa4070 */
[----:B------:R-:W-:Y:S01]  /*0be0*/  IMAD.HI.U32 R11, R3, R22, RZ ;  /* 0x00000016030b7227 */ /* 0x000fe200078e00ff */
[----:B------:R-:W-:-:S03]  /*0bf0*/  IABS R20, R21 ;  /* 0x0000001500147213 */ /* 0x000fc60000000000 */
[----:B------:R-:W-:-:S04]  /*0c00*/  IMAD.HI.U32 R7, R3, R18, RZ ;  /* 0x0000001203077227 */ /* 0x000fc800078e00ff */
[----:B------:R-:W-:Y:S01]  /*0c10*/  @!P6 IMAD.IADD R8, R8, 0x1, -R5 ;  /* 0x000000010808e824 */ /* 0x000fe200078e0a05 */
[C---:B------:R-:W-:Y:S01]  /*0c20*/  ISETP.GT.U32.AND P6, PT, R5.reuse, R14, PT ;  /* 0x0000000e0500720c */ /* 0x040fe20003fc4070 */
[----:B------:R-:W-:Y:S02]  /*0c30*/  IMAD.MOV R7, RZ, RZ, -R7 ;  /* 0x000000ffff077224 */ /* 0x000fe400078e0a07 */
[----:B------:R-:W-:Y:S01]  /*0c40*/  @!P5 IMAD.IADD R6, R6, 0x1, -R5 ;  /* 0x000000010606d824 */ /* 0x000fe200078e0a05 */
[C---:B------:R-:W-:Y:S01]  /*0c50*/  ISETP.GT.U32.AND P5, PT, R5.reuse, R10, PT ;  /* 0x0000000a0500720c */ /* 0x040fe20003fa4070 */
[C---:B------:R-:W-:Y:S02]  /*0c60*/  IMAD R18, R5.reuse, R7, R18 ;  /* 0x0000000705127224 */ /* 0x040fe400078e0212 */
[----:B------:R-:W-:Y:S01]  /*0c70*/  @!P3 IMAD.MOV R6, RZ, RZ, -R6 ;  /* 0x000000ffff06b224 */ /* 0x000fe200078e0a06 */
[----:B------:R-:W-:Y:S01]  /*0c80*/  ISETP.GT.U32.AND P3, PT, R5, R16, PT ;  /* 0x000000100500720c */ /* 0x000fe20003f64070 */
[----:B------:R-:W-:-:S04]  /*0c90*/  IMAD.HI.U32 R9, R3, R20, RZ ;  /* 0x0000001403097227 */ /* 0x000fc800078e00ff */
[----:B------:R-:W-:Y:S02]  /*0ca0*/  @!P6 IMAD.IADD R14, R14, 0x1, -R5 ;  /* 0x000000010e0ee824 */ /* 0x000fe400078e0a05 */
[----:B------:R-:W-:Y:S02]  /*0cb0*/  IMAD.MOV R9, RZ, RZ, -R9 ;  /* 0x000000ffff097224 */ /* 0x000fe400078e0a09 */
[----:B------:R-:W-:Y:S01]  /*0cc0*/  @!P5 IMAD.IADD R10, R10, 0x1, -R5 ;  /* 0x000000010a0ad824 */ /* 0x000fe200078e0a05 */
[----:B------:R-:W-:Y:S01]  /*0cd0*/  ISETP.GT.U32.AND P5, PT, R5, R8, PT ;  /* 0x000000080500720c */ /* 0x000fe20003fa4070 */
[----:B------:R-:W-:-:S03]  /*0ce0*/  IMAD.HI.U32 R15, R3, R26, RZ ;  /* 0x0000001a030f7227 */ /* 0x000fc600078e00ff */
[C---:B------:R-:W-:Y:S01]  /*0cf0*/  ISETP.GT.U32.AND P6, PT, R5.reuse, R10, PT ;  /* 0x0000000a0500720c */ /* 0x040fe20003fc4070 */
[----:B------:R-:W-:Y:S02]  /*0d00*/  @!P3 IMAD.IADD R16, R16, 0x1, -R5 ;  /* 0x000000011010b824 */ /* 0x000fe400078e0a05 */
[----:B------:R-:W-:Y:S02]  /*0d10*/  IMAD.MOV R11, RZ, RZ, -R11 ;  /* 0x000000ffff0b7224 */ /* 0x000fe400078e0a0b */
[C---:B------:R-:W-:Y:S02]  /*0d20*/  IMAD R20, R5.reuse, R9, R20 ;  /* 0x0000000905147224 */ /* 0x040fe400078e0214 */
[----:B------:R-:W-:Y:S02]  /*0d30*/  IMAD.MOV R15, RZ, RZ, -R15 ;  /* 0x000000ffff0f7224 */ /* 0x000fe400078e0a0f */
[----:B------:R-:W-:Y:S01]  /*0d40*/  @!P5 IMAD.IADD R8, R8, 0x1, -R5 ;  /* 0x000000010808d824 */ /* 0x000fe200078e0a05 */
[C---:B------:R-:W-:Y:S01]  /*0d50*/  ISETP.GT.U32.AND P5, PT, R5.reuse, R14, PT ;  /* 0x0000000e0500720c */ /* 0x040fe20003fa4070 */
[----:B------:R-:W-:-:S02]  /*0d60*/  IMAD R22, R5, R11, R22 ;  /* 0x0000000b05167224 */ /* 0x000fc400078e0216 */
[----:B------:R-:W-:Y:S01]  /*0d70*/  @!P2 IMAD.MOV R8, RZ, RZ, -R8 ;  /* 0x000000ffff08a224 */ /* 0x000fe200078e0a08 */
[C---:B------:R-:W-:Y:S01]  /*0d80*/  ISETP.GT.U32.AND P2, PT, R5.reuse, R18, PT ;  /* 0x000000120500720c */ /* 0x040fe20003f44070 */
[----:B------:R-:W-:Y:S01]  /*0d90*/  @!P6 IMAD.IADD R10, R10, 0x1, -R5 ;  /* 0x000000010a0ae824 */ /* 0x000fe200078e0a05 */
[----:B------:R-:W-:Y:S01]  /*0da0*/  ISETP.GT.U32.AND P6, PT, R5, R20, PT ;  /* 0x000000140500720c */ /* 0x000fe20003fc4070 */
[----:B------:R-:W-:-:S04]  /*0db0*/  IMAD.HI.U32 R12, R3, R24, RZ ;  /* 0x00000018030c7227 */ /* 0x000fc800078e00ff */
[C---:B------:R-:W-:Y:S02]  /*0dc0*/  IMAD R26, R5.reuse, R15, R26 ;  /* 0x0000000f051a7224 */ /* 0x040fe400078e021a */
[--C-:B------:R-:W-:Y:S01]  /*0dd0*/  @!P5 IMAD.IADD R14, R14, 0x1, -R5.reuse ;  /* 0x000000010e0ed824 */ /* 0x100fe200078e0a05 */
[C---:B------:R-:W-:Y:S01]  /*0de0*/  ISETP.GT.U32.AND P5, PT, R5.reuse, R22, PT ;  /* 0x000000160500720c */ /* 0x040fe20003fa4070 */
[----:B------:R-:W-:Y:S02]  /*0df0*/  IMAD.MOV R12, RZ, RZ, -R12 ;  /* 0x000000ffff0c7224 */ /* 0x000fe400078e0a0c */
[----:B------:R-:W-:Y:S01]  /*0e00*/  @!P2 IMAD.IADD R18, R18, 0x1, -R5 ;  /* 0x000000011212a824 */ /* 0x000fe200078e0a05 */
[C---:B------:R-:W-:Y:S01]  /*0e10*/  ISETP.GT.U32.AND P2, PT, R5.reuse, R16, PT ;  /* 0x000000100500720c */ /* 0x040fe20003f44070 */
[----:B------:R-:W-:Y:S02]  /*0e20*/  IMAD R24, R5, R12, R24 ;  /* 0x0000000c05187224 */ /* 0x000fe400078e0218 */
[----:B------:R-:W-:-:S03]  /*0e30*/  IMAD.HI.U32 R12, R3, R34, RZ ;  /* 0x00000022030c7227 */ /* 0x000fc600078e00ff */
[C---:B------:R-:W-:Y:S01]  /*0e40*/  ISETP.GT.U32.AND P3, PT, R5.reuse, R24, PT ;  /* 0x000000180500720c */ /* 0x040fe20003f64070 */
[----:B------:R-:W-:Y:S02]  /*0e50*/  IMAD.MOV R12, RZ, RZ, -R12 ;  /* 0x000000ffff0c7224 */ /* 0x000fe400078e0a0c */
[--C-:B------:R-:W-:Y:S01]  /*0e60*/  @!P6 IMAD.IADD R20, R20, 0x1, -R5.reuse ;  /* 0x000000011414e824 */ /* 0x100fe200078e0a05 */
[----:B------:R-:W-:Y:S01]  /*0e70*/  ISETP.GT.U32.AND P6, PT, R5, R18, PT ;  /* 0x000000120500720c */ /* 0x000fe20003fc4070 */
[----:B------:R-:W-:Y:S02]  /*0e80*/  VIADD R15, R19, 0x5 ;  /* 0x00000005130f7836 */ /* 0x000fe40000000000 */
[----:B------:R-:W-:Y:S01]  /*0e90*/  @!P2 IMAD.IADD R16, R16, 0x1, -R5 ;  /* 0x000000011010a824 */ /* 0x000fe200078e0a05 */
[----:B------:R-:W-:Y:S01]  /*0ea0*/  ISETP.GT.U32.AND P2, PT, R5, R26, PT ;  /* 0x0000001a0500720c */ /* 0x000fe20003f44070 */
[----:B------:R-:W-:Y:S01]  /*0eb0*/  IMAD.HI.U32 R11, R3, R32, RZ ;  /* 0x00000020030b7227 */ /* 0x000fe200078e00ff */
[----:B------:R-:W-:-:S03]  /*0ec0*/  IABS R28, R15 ;  /* 0x0000000f001c7213 */ /* 0x000fc60000000000 */
[C---:B------:R-:W-:Y:S02]  /*0ed0*/  IMAD R34, R5.reuse, R12, R34 ;  /* 0x0000000c05227224 */ /* 0x040fe400078e0222 */
[----:B------:R-:W-:Y:S01]  /*0ee0*/  @!P5 IMAD.IADD R22, R22, 0x1, -R5 ;  /* 0x000000011616d824 */ /* 0x000fe200078e0a05 */
[----:B------:R-:W-:Y:S01]  /*0ef0*/  ISETP.GT.U32.AND P5, PT, R5, R20, PT ;  /* 0x000000140500720c */ /* 0x000fe20003fa4070 */
[----:B------:R-:W-:-:S04]  /*0f00*/  IMAD.HI.U32 R9, R3, R30, RZ ;  /* 0x0000001e03097227 */ /* 0x000fc800078e00ff */
[----:B------:R-:W-:Y:S02]  /*0f10*/  IMAD.MOV R11, RZ, RZ, -R11 ;  /* 0x000000ffff0b7224 */ /* 0x000fe400078e0a0b */
[----:B------:R-:W-:Y:S01]  /*0f20*/  @!P2 IMAD.IADD R26, R26, 0x1, -R5 ;  /* 0x000000011a1aa824 */ /* 0x000fe200078e0a05 */
[C---:B------:R-:W-:Y:S01]  /*0f30*/  ISETP.GT.U32.AND P2, PT, R5.reuse, R34, PT ;  /* 0x000000220500720c */ /* 0x040fe20003f44070 */
[----:B------:R-:W-:Y:S02]  /*0f40*/  IMAD.MOV R9, RZ, RZ, -R9 ;  /* 0x000000ffff097224 */ /* 0x000fe400078e0a09 */
[----:B------:R-:W-:Y:S02]  /*0f50*/  IMAD R32, R5, R11, R32 ;  /* 0x0000000b05207224 */ /* 0x000fe400078e0220 */
[----:B------:R-:W-:Y:S02]  /*0f60*/  VIADD R11, R19, 0x1 ;  /* 0x00000001130b7836 */ /* 0x000fe40000000000 */
[----:B------:R-:W-:-:S03]  /*0f70*/  IMAD.HI.U32 R7, R3, R28, RZ ;  /* 0x0000001c03077227 */ /* 0x000fc600078e00ff */
[----:B------:R-:W-:Y:S01]  /*0f80*/  IABS R36, R11 ;  /* 0x0000000b00247213 */ /* 0x000fe20000000000 */
[C---:B------:R-:W-:Y:S01]  /*0f90*/  IMAD R30, R5.reuse, R9, R30 ;  /* 0x00000009051e7224 */ /* 0x040fe200078e021e */
[----:B------:R-:W-:Y:S01]  /*0fa0*/  LOP3.LUT R9, R40, 0x1c0, RZ, 0xc0, !PT ;  /* 0x000001c028097812 */ /* 0x000fe200078ec0ff */
[----:B------:R-:W-:Y:S02]  /*0fb0*/  IMAD.MOV R7, RZ, RZ, -R7 ;  /* 0x000000ffff077224 */ /* 0x000fe400078e0a07 */
[--C-:B------:R-:W-:Y:S01]  /*0fc0*/  @!P5 IMAD.IADD R20, R20, 0x1, -R5.reuse ;  /* 0x000000011414d824 */ /* 0x100fe200078e0a05 */
[C---:B------:R-:W-:Y:S01]  /*0fd0*/  ISETP.GT.U32.AND P5, PT, R5.reuse, R30, PT ;  /* 0x0000001e0500720c */ /* 0x040fe20003fa4070 */
[C---:B------:R-:W-:Y:S02]  /*0fe0*/  IMAD R28, R5.reuse, R7, R28 ;  /* 0x00000007051c7224 */ /* 0x040fe400078e021c */
[--C-:B------:R-:W-:Y:S01]  /*0ff0*/  @!P2 IMAD.IADD R34, R34, 0x1, -R5.reuse ;  /* 0x000000012222a824 */ /* 0x100fe200078e0a05 */
[C---:B------:R-:W-:Y:S01]  /*1000*/  ISETP.GT.U32.AND P2, PT, R5.reuse, R26, PT ;  /* 0x0000001a0500720c */ /* 0x040fe20003f44070 */
[----:B------:R-:W-:Y:S01]  /*1010*/  @!P3 IMAD.IADD R24, R24, 0x1, -R5 ;  /* 0x000000011818b824 */ /* 0x000fe200078e0a05 */
[----:B------:R-:W-:Y:S01]  /*1020*/  ISETP.GT.U32.AND P3, PT, R5, R22, PT ;  /* 0x000000160500720c */ /* 0x000fe20003f64070 */
[----:B------:R-:W-:-:S04]  /*1030*/  IMAD.HI.U32 R7, R3, R36, RZ ;  /* 0x0000002403077227 */ /* 0x000fc800078e00ff */
[----:B------:R-:W-:-:S04]  /*1040*/  IMAD.HI.U32 R3, R3, R38, RZ ;  /* 0x0000002603037227 */ /* 0x000fc800078e00ff */
[----:B------:R-:W-:Y:S02]  /*1050*/  IMAD.MOV R3, RZ, RZ, -R3 ;  /* 0x000000ffff037224 */ /* 0x000fe400078e0a03 */
[--C-:B------:R-:W-:Y:S01]  /*1060*/  @!P6 IMAD.IADD R18, R18, 0x1, -R5.reuse ;  /* 0x000000011212e824 */ /* 0x100fe200078e0a05 */
[----:B------:R-:W-:Y:S01]  /*1070*/  ISETP.GT.U32.AND P6, PT, R5, R28, PT ;  /* 0x0000001c0500720c */ /* 0x000fe20003fc4070 */
[--C-:B------:R-:W-:Y:S01]  /*1080*/  @!P5 IMAD.IADD R30, R30, 0x1, -R5.reuse ;  /* 0x000000011e1ed824 */ /* 0x100fe200078e0a05 */
[----:B------:R-:W-:Y:S01]  /*1090*/  ISETP.GE.AND P5, PT, R23, RZ, PT ;  /* 0x000000ff1700720c */ /* 0x000fe20003fa6270 */
[C---:B------:R-:W-:Y:S02]  /*10a0*/  IMAD R38, R5.reuse, R3, R38 ;  /* 0x0000000305267224 */ /* 0x040fe400078e0226 */
[----:B------:R-:W-:Y:S01]  /*10b0*/  @!P1 IMAD.MOV R10, RZ, RZ, -R10 ;  /* 0x000000ffff0a9224 */ /* 0x000fe200078e0a0a */
[C---:B------:R-:W-:Y:S01]  /*10c0*/  ISETP.GT.U32.AND P1, PT, R5.reuse, R24, PT ;  /* 0x000000180500720c */ /* 0x040fe20003f24070 */
[--C-:B------:R-:W-:Y:S01]  /*10d0*/  @!P2 IMAD.IADD R26, R26, 0x1, -R5.reuse ;  /* 0x000000011a1aa824 */ /* 0x100fe200078e0a05 */
[C---:B------:R-:W-:Y:S01]  /*10e0*/  ISETP.GT.U32.AND P2, PT, R5.reuse, R38, PT ;  /* 0x000000260500720c */ /* 0x040fe20003f44070 */
[----:B------:R-:W-:Y:S01]  /*10f0*/  @!P3 IMAD.IADD R22, R22, 0x1, -R5 ;  /* 0x000000011616b824 */ /* 0x000fe200078e0a05 */
[----:B------:R-:W-:Y:S01]  /*1100*/  ISETP.GT.U32.AND P3, PT, R5, R32, PT ;  /* 0x000000200500720c */ /* 0x000fe20003f64070 */
[----:B------:R-:W-:-:S02]  /*1110*/  IMAD.MOV R7, RZ, RZ, -R7 ;  /* 0x000000ffff077224 */ /* 0x000fc400078e0a07 */
[--C-:B------:R-:W-:Y:S01]  /*1120*/  @!P6 IMAD.IADD R28, R28, 0x1, -R5.reuse ;  /* 0x000000011c1ce824 */ /* 0x100fe200078e0a05 */
[----:B------:R-:W-:Y:S01]  /*1130*/  ISETP.GE.AND P6, PT, R21, RZ, PT ;  /* 0x000000ff1500720c */ /* 0x000fe20003fc6270 */
[C---:B------:R-:W-:Y:S01]  /*1140*/  IMAD R36, R5.reuse, R7, R36 ;  /* 0x0000000705247224 */ /* 0x040fe200078e0224 */
[----:B------:R-:W-:Y:S01]  /*1150*/  SHF.R.U32.HI R7, RZ, 0x2, R0 ;  /* 0x00000002ff077819 */ /* 0x000fe20000011600 */
[----:B------:R-:W-:Y:S01]  /*1160*/  @!P5 IMAD.MOV R22, RZ, RZ, -R22 ;  /* 0x000000ffff16d224 */ /* 0x000fe200078e0a16 */
[----:B------:R-:W-:Y:S01]  /*1170*/  SHF.R.S32.HI R21, RZ, 0x1, R0 ;  /* 0x00000001ff157819 */ /* 0x000fe20000011400 */
[--C-:B------:R-:W-:Y:S01]  /*1180*/  @!P1 IMAD.IADD R24, R24, 0x1, -R5.reuse ;  /* 0x0000000118189824 */ /* 0x100fe200078e0a05 */
[----:B------:R-:W-:Y:S01]  /*1190*/  ISETP.GT.U32.AND P5, PT, R5, R36, PT ;  /* 0x000000240500720c */ /* 0x000fe20003fa4070 */
[--C-:B------:R-:W-:Y:S01]  /*11a0*/  @!P2 IMAD.IADD R38, R38, 0x1, -R5.reuse ;  /* 0x000000012626a824 */ /* 0x100fe200078e0a05 */
[----:B------:R-:W-:Y:S01]  /*11b0*/  ISETP.GE.AND P1, PT, R17, RZ, PT ;  /* 0x000000ff1100720c */ /* 0x000fe20003f26270 */
[--C-:B------:R-:W-:Y:S01]  /*11c0*/  @!P3 IMAD.IADD R32, R32, 0x1, -R5.reuse ;  /* 0x000000012020b824 */ /* 0x100fe200078e0a05 */
[----:B------:R-:W-:Y:S01]  /*11d0*/  ISETP.GE.AND P3, PT, R25, RZ, PT ;  /* 0x000000ff1900720c */ /* 0x000fe20003f66270 */
[----:B------:R-:W-:Y:S01]  /*11e0*/  IMAD.MOV.U32 R12, RZ, RZ, R16 ;  /* 0x000000ffff0c7224 */ /* 0x000fe200078e0010 */
[C---:B------:R-:W-:Y:S01]  /*11f0*/  ISETP.GT.U32.AND P2, PT, R5.reuse, R38, PT ;  /* 0x000000260500720c */ /* 0x040fe20003f44070 */
[----:B------:R-:W-:Y:S01]  /*1200*/  @!P6 IMAD.MOV R20, RZ, RZ, -R20 ;  /* 0x000000ffff14e224 */ /* 0x000fe200078e0a14 */
[C---:B------:R-:W-:Y:S01]  /*1210*/  ISETP.GT.U32.AND P6, PT, R5.reuse, R34, PT ;  /* 0x000000220500720c */ /* 0x040fe20003fc4070 */
[----:B------:R-:W-:Y:S01]  /*1220*/  @!P0 IMAD.MOV R12, RZ, RZ, -R12 ;  /* 0x000000ffff0c8224 */ /* 0x000fe200078e0a0c */
[C---:B------:R-:W-:Y:S01]  /*1230*/  ISETP.GT.U32.AND P0, PT, R5.reuse, R28, PT ;  /* 0x0000001c0500720c */ /* 0x040fe20003f04070 */
[----:B------:R-:W-:Y:S01]  /*1240*/  @!P4 IMAD.MOV R14, RZ, RZ, -R14 ;  /* 0x000000ffff0ec224 */ /* 0x000fe200078e0a0e */
[----:B------:R-:W-:Y:S01]  /*1250*/  ISETP.GT.U32.AND P4, PT, R5, R32, PT ;  /* 0x000000200500720c */ /* 0x000fe20003f84070 */
[--C-:B------:R-:W-:Y:S01]  /*1260*/  @!P5 IMAD.IADD R36, R36, 0x1, -R5.reuse ;  /* 0x000000012424d824 */ /* 0x100fe200078e0a05 */
[----:B------:R-:W-:Y:S01]  /*1270*/  SGXT.U32 R7, R7, 0x3 ;  /* 0x000000030707781a */ /* 0x000fe20000000000 */
[----:B------:R-:W-:Y:S01]  /*1280*/  @!P1 IMAD.MOV R18, RZ, RZ, -R18 ;  /* 0x000000ffff129224 */ /* 0x000fe200078e0a12 */
[C---:B------:R-:W-:Y:S01]  /*1290*/  ISETP.GT.U32.AND P1, PT, R5.reuse, R30, PT ;  /* 0x0000001e0500720c */ /* 0x040fe20003f24070 */
[----:B------:R-:W-:Y:S01]  /*12a0*/  @!P3 IMAD.MOV R24, RZ, RZ, -R24 ;  /* 0x000000ffff18b224 */ /* 0x000fe200078e0a18 */
[----:B------:R-:W-:Y:S01]  /*12b0*/  ISETP.GT.U32.AND P5, PT, R5, R36, PT ;  /* 0x000000240500720c */ /* 0x000fe20003fa4070 */
[--C-:B------:R-:W-:Y:S01]  /*12c0*/  @!P2 IMAD.IADD R38, R38, 0x1, -R5.reuse ;  /* 0x000000012626a824 */ /* 0x100fe200078e0a05 */
[----:B------:R-:W-:Y:S01]  /*12d0*/  ISETP.GE.AND P3, PT, R27, RZ, PT ;  /* 0x000000ff1b00720c */ /* 0x000fe20003f66270 */
[--C-:B------:R-:W-:Y:S01]  /*12e0*/  @!P6 IMAD.IADD R34, R34, 0x1, -R5.reuse ;  /* 0x000000012222e824 */ /* 0x100fe200078e0a05 */
[----:B------:R-:W-:Y:S01]  /*12f0*/  ISETP.NE.AND P2, PT, R13, RZ, PT ;  /* 0x000000ff0d00720c */ /* 0x000fe20003f45270 */
[--C-:B------:R-:W-:Y:S01]  /*1300*/  @!P0 IMAD.IADD R28, R28, 0x1, -R5.reuse ;  /* 0x000000011c1c8824 */ /* 0x100fe200078e0a05 */
[----:B------:R-:W-:Y:S01]  /*1310*/  ISETP.GE.AND P0, PT, R15, RZ, PT ;  /* 0x000000ff0f00720c */ /* 0x000fe20003f06270 */
[--C-:B------:R-:W-:Y:S01]  /*1320*/  @!P4 IMAD.IADD R32, R32, 0x1, -R5.reuse ;  /* 0x000000012020c824 */ /* 0x100fe200078e0a05 */
[----:B------:R-:W-:Y:S01]  /*1330*/  LOP3.LUT R13, RZ, R13, RZ, 0x33, !PT ;  /* 0x0000000dff0d7212 */ /* 0x000fe200078e33ff */
[----:B------:R-:W-:Y:S01]  /*1340*/  IMAD.SHL.U32 R3, R0, 0x10, RZ ;  /* 0x0000001000037824 */ /* 0x000fe200078e00ff */
[----:B------:R-:W-:Y:S01]  /*1350*/  ISETP.GE.AND P6, PT, R33, RZ, PT ;  /* 0x000000ff2100720c */ /* 0x000fe20003fc6270 */
[--C-:B------:R-:W-:Y:S01]  /*1360*/  @!P1 IMAD.IADD R30, R30, 0x1, -R5.reuse ;  /* 0x000000011e1e9824 */ /* 0x100fe200078e0a05 */
[----:B------:R-:W-:Y:S01]  /*1370*/  SEL R6, R13, R6, !P2 ;  /* 0x000000060d067207 */ /* 0x000fe20005000000 */
[----:B------:R-:W-:Y:S01]  /*1380*/  @!P5 IMAD.IADD R36, R36, 0x1, -R5 ;  /* 0x000000012424d824 */ /* 0x000fe200078e0a05 */
[----:B------:R-:W-:Y:S01]  /*1390*/  ISETP.GE.AND P1, PT, R29, RZ, PT ;  /* 0x000000ff1d00720c */ /* 0x000fe20003f26270 */
[----:B------:R-:W-:Y:S01]  /*13a0*/  @!P3 IMAD.MOV R26, RZ, RZ, -R26 ;  /* 0x000000ffff1ab224 */ /* 0x000fe200078e0a1a */
[----:B------:R-:W-:Y:S01]  /*13b0*/  ISETP.GE.AND P4, PT, R31, RZ, PT ;  /* 0x000000ff1f00720c */ /* 0x000fe20003f86270 */
[----:B--2---:R-:W-:Y:S01]  /*13c0*/  IMAD R6, R6, UR6, RZ ;  /* 0x0000000606067c24 */ /* 0x004fe2000f8e02ff */
[----:B------:R-:W-:Y:S01]  /*13d0*/  ISETP.GE.AND P5, PT, R11, RZ, PT ;  /* 0x000000ff0b00720c */ /* 0x000fe20003fa6270 */
[----:B------:R-:W-:Y:S01]  /*13e0*/  @!P0 IMAD.MOV R28, RZ, RZ, -R28 ;  /* 0x000000ffff1c8224 */ /* 0x000fe200078e0a1c */
[----:B------:R-:W-:Y:S01]  /*13f0*/  SEL R8, R13, R8, !P2 ;  /* 0x000000080d087207 */ /* 0x000fe20005000000 */
[----:B-1----:R-:W-:Y:S01]  /*1400*/  IMAD R4, R4, UR7, RZ ;  /* 0x0000000704047c24 */ /* 0x002fe2000f8e02ff */
[----:B------:R-:W-:Y:S01]  /*1410*/  ISETP.GE.AND P3, PT, R19, RZ, PT ;  /* 0x000000ff1300720c */ /* 0x000fe20003f66270 */
[----:B------:R-:W-:Y:S01]  /*1420*/  @!P6 IMAD.MOV R34, RZ, RZ, -R34 ;  /* 0x000000ffff22e224 */ /* 0x000fe200078e0a22 */
[----:B------:R-:W-:Y:S01]  /*1430*/  SEL R18, R13, R18, !P2 ;  /* 0x000000120d127207 */ /* 0x000fe20005000000 */
[----:B------:R-:W-:Y:S01]  /*1440*/  IMAD R8, R8, UR6, RZ ;  /* 0x0000000608087c24 */ /* 0x000fe2000f8e02ff */
[----:B---3--:R-:W-:Y:S01]  /*1450*/  IADD3 R5, P0, PT, R6, UR14, RZ ;  /* 0x0000000e06057c10 */ /* 0x008fe2000ff1e0ff */
[----:B------:R-:W-:Y:S01]  /*1460*/  @!P1 IMAD.MOV R30, RZ, RZ, -R30 ;  /* 0x000000ffff1e9224 */ /* 0x000fe200078e0a1e */
[----:B------:R-:W-:Y:S01]  /*1470*/  LOP3.LUT R40, R7, 0x40, R40, 0xf8, !PT ;  /* 0x0000004007287812 */ /* 0x000fe200078ef828 */
[----:B------:R-:W-:Y:S01]  /*1480*/  @!P4 IMAD.MOV R32, RZ, RZ, -R32 ;  /* 0x000000ffff20c224 */ /* 0x000fe200078e0a20 */
[C---:B------:R-:W-:Y:S01]  /*1490*/  SEL R10, R13.reuse, R10, !P2 ;  /* 0x0000000a0d0a7207 */ /* 0x040fe20005000000 */
[----:B------:R-:W-:Y:S01]  /*14a0*/  @!P5 IMAD.MOV R36, RZ, RZ, -R36 ;  /* 0x000000ffff24d224 */ /* 0x000fe200078e0a24 */
[----:B------:R-:W-:Y:S01]  /*14b0*/  SEL R12, R13, R12, !P2 ;  /* 0x0000000c0d0c7207 */ /* 0x000fe20005000000 */
[----:B------:R-:W-:Y:S01]  /*14c0*/  IMAD.SHL.U32 R16, R0, 0x8, RZ ;  /* 0x0000000800107824 */ /* 0x000fe200078e00ff */
[----:B------:R-:W-:Y:S01]  /*14d0*/  R2UR UR37, R5 ;  /* 0x00000000052572ca */ /* 0x000fe200000e0000 */
[----:B------:R-:W-:Y:S01]  /*14e0*/  IMAD R5, R18, UR6, RZ ;  /* 0x0000000612057c24 */ /* 0x000fe2000f8e02ff */
[----:B------:R-:W-:Y:S01]  /*14f0*/  SEL R14, R13, R14, !P2 ;  /* 0x0000000e0d0e7207 */ /* 0x000fe20005000000 */
[----:B------:R-:W-:Y:S01]  /*1500*/  @!P3 IMAD.MOV R38, RZ, RZ, -R38 ;  /* 0x000000ffff26b224 */ /* 0x000fe200078e0a26 */
[----:B------:R-:W-:Y:S01]  /*1510*/  IADD3 R7, P6, PT, R8, UR14, RZ ;  /* 0x0000000e08077c10 */ /* 0x000fe2000ffde0ff */
[----:B------:R-:W-:Y:S01]  /*1520*/  IMAD R10, R10, UR6, RZ ;  /* 0x000000060a0a7c24 */ /* 0x000fe2000f8e02ff */
[----:B------:R-:W-:Y:S01]  /*1530*/  LOP3.LUT R42, R3, 0x200, RZ, 0xc0, !PT ;  /* 0x00000200032a7812 */ /* 0x000fe200078ec0ff */
[----:B------:R-:W-:Y:S01]  /*1540*/  IMAD R12, R12, UR6, RZ ;  /* 0x000000060c0c7c24 */ /* 0x000fe2000f8e02ff */
[----:B------:R-:W-:Y:S01]  /*1550*/  R2UR UR35, R7 ;  /* 0x00000000072372ca */ /* 0x000fe200000e0000 */
[----:B------:R-:W-:Y:S01]  /*1560*/  IMAD R14, R14, UR6, RZ ;  /* 0x000000060e0e7c24 */ /* 0x000fe2000f8e02ff */
[C---:B------:R-:W-:Y:S01]  /*1570*/  SEL R20, R13.reuse, R20, !P2 ;  /* 0x000000140d147207 */ /* 0x040fe20005000000 */
[----:B------:R-:W-:Y:S01]  /*1580*/  IMAD.SHL.U32 R3, R0, 0x2, RZ ;  /* 0x0000000200037824 */ /* 0x000fe200078e00ff */
[----:B------:R-:W-:Y:S01]  /*1590*/  SEL R26, R13, R26, !P2 ;  /* 0x0000001a0d1a7207 */ /* 0x000fe20005000000 */
[----:B------:R-:W-:Y:S01]  /*15a0*/  IMAD R54, R54, UR40, RZ ;  /* 0x0000002836367c24 */ /* 0x000fe2000f8e02ff */
[----:B------:R-:W-:Y:S01]  /*15b0*/  IADD3 R7, P4, PT, R5, UR14, RZ ;  /* 0x0000000e05077c10 */ /* 0x000fe2000ff9e0ff */
[----:B------:R-:W0:Y:S01]  /*15c0*/  LDCU UR7, c[0x0][0x3a0] ;  /* 0x00007400ff0777ac */ /* 0x000e220008000800 */
[----:B------:R-:W-:Y:S01]  /*15d0*/  IADD3 R42, PT, PT, R42, UR5, R9 ;  /* 0x000000052a2a7c10 */ /* 0x000fe2000fffe009 */
[----:B------:R-:W-:Y:S01]  /*15e0*/  IMAD R26, R26, UR6, RZ ;  /* 0x000000061a1a7c24 */ /* 0x000fe2000f8e02ff */
[----:B------:R-:W-:-:S02]  /*15f0*/  SEL R22, R13, R22, !P2 ;  /* 0x000000160d167207 */ /* 0x000fc40005000000 */
[C---:B------:R-:W-:Y:S02]  /*1600*/  SEL R24, R13.reuse, R24, !P2 ;  /* 0x000000180d187207 */ /* 0x040fe40005000000 */
[C---:B------:R-:W-:Y:S02]  /*1610*/  SEL R28, R13.reuse, R28, !P2 ;  /* 0x0000001c0d1c7207 */ /* 0x040fe40005000000 */
[C---:B------:R-:W-:Y:S01]  /*1620*/  SEL R30, R13.reuse, R30, !P2 ;  /* 0x0000001e0d1e7207 */ /* 0x040fe20005000000 */
[----:B------:R-:W-:Y:S01]  /*1630*/  IMAD R24, R24, UR6, RZ ;  /* 0x0000000618187c24 */ /* 0x000fe2000f8e02ff */
[C---:B------:R-:W-:Y:S01]  /*1640*/  SEL R32, R13.reuse, R32, !P2 ;  /* 0x000000200d207207 */ /* 0x040fe20005000000 */
[----:B------:R-:W-:Y:S01]  /*1650*/  IMAD R28, R28, UR6, RZ ;  /* 0x000000061c1c7c24 */ /* 0x000fe2000f8e02ff */
[C---:B------:R-:W-:Y:S01]  /*1660*/  SEL R34, R13.reuse, R34, !P2 ;  /* 0x000000220d227207 */ /* 0x040fe20005000000 */
[----:B------:R-:W-:Y:S01]  /*1670*/  IMAD R30, R30, UR6, RZ ;  /* 0x000000061e1e7c24 */ /* 0x000fe2000f8e02ff */
[C---:B------:R-:W-:Y:S01]  /*1680*/  SEL R36, R13.reuse, R36, !P2 ;  /* 0x000000240d247207 */ /* 0x040fe20005000000 */
[----:B------:R-:W-:Y:S01]  /*1690*/  IMAD R32, R32, UR6, RZ ;  /* 0x0000000620207c24 */ /* 0x000fe2000f8e02ff */
[----:B------:R-:W-:Y:S01]  /*16a0*/  SEL R13, R13, R38, !P2 ;  /* 0x000000260d0d7207 */ /* 0x000fe20005000000 */
[----:B------:R-:W-:Y:S01]  /*16b0*/  IMAD R34, R34, UR6, RZ ;  /* 0x0000000622227c24 */ /* 0x000fe2000f8e02ff */
[----:B------:R-:W-:Y:S01]  /*16c0*/  IADD3 R15, P1, PT, R10, UR14, RZ ;  /* 0x0000000e0a0f7c10 */ /* 0x000fe2000ff3e0ff */
[----:B------:R-:W-:Y:S01]  /*16d0*/  IMAD R36, R36, UR6, RZ ;  /* 0x0000000624247c24 */ /* 0x000fe2000f8e02ff */
[----:B------:R-:W-:Y:S01]  /*16e0*/  IADD3 R9, P3, PT, R12, UR14, RZ ;  /* 0x0000000e0c097c10 */ /* 0x000fe2000ff7e0ff */
[----:B------:R-:W-:Y:S01]  /*16f0*/  IMAD R13, R13, UR6, RZ ;  /* 0x000000060d0d7c24 */ /* 0x000fe2000f8e02ff */
[----:B------:R-:W-:Y:S01]  /*1700*/  R2UR UR27, R7 ;  /* 0x00000000071b72ca */ /* 0x000fe200000e0000 */
[----:B------:R-:W-:Y:S01]  /*1710*/  IMAD R7, R20, UR6, RZ ;  /* 0x0000000614077c24 */ /* 0x000fe2000f8e02ff */
[----:B------:R-:W-:-:S02]  /*1720*/  IADD3 R11, P2, PT, R14, UR14, RZ ;  /* 0x0000000e0e0b7c10 */ /* 0x000fc4000ff5e0ff */
[----:B------:R-:W-:Y:S02]  /*1730*/  SHF.R.S32.HI R18, RZ, 0x1f, R14 ;  /* 0x0000001fff127819 */ /* 0x000fe4000001140e */
[----:B------:R-:W-:Y:S02]  /*1740*/  R2UR UR33, R15 ;  /* 0x000000000f2172ca */ /* 0x000fe400000e0000 */
[----:B------:R-:W-:Y:S01]  /*1750*/  R2UR UR29, R9 ;  /* 0x00000000091d72ca */ /* 0x000fe200000e0000 */
[----:B------:R-:W-:Y:S01]  /*1760*/  IMAD R9, R22, UR6, RZ ;  /* 0x0000000616097c24 */ /* 0x000fe2000f8e02ff */
[----:B------:R-:W-:Y:S01]  /*1770*/  R2UR UR31, R11 ;  /* 0x000000000b1f72ca */ /* 0x000fe200000e0000 */
[----:B------:R-:W-:Y:S01]  /*1780*/  USHF.R.S32.HI UR6, URZ, 0x1f, UR4 ;  /* 0x0000001fff067899 */ /* 0x000fe20008011404 */
[----:B------:R-:W-:Y:S02]  /*1790*/  SHF.R.S32.HI R31, RZ, 0x1f, R6 ;  /* 0x0000001fff1f7819 */ /* 0x000fe40000011406 */
[----:B------:R-:W-:Y:S01]  /*17a0*/  IADD3.X R18, PT, PT, R18, UR15, RZ, P2, !PT ;  /* 0x0000000f12127c10 */ /* 0x000fe200097fe4ff */
[----:B------:R-:W-:Y:S01]  /*17b0*/  ULEA.HI UR6, UR6, UR4, URZ, 0x6 ;  /* 0x0000000406067291 */ /* 0x000fe2000f8f30ff */
[----:B------:R-:W-:Y:S01]  /*17c0*/  SHF.R.S32.HI R15, RZ, 0x1f, R12 ;  /* 0x0000001fff0f7819 */ /* 0x000fe2000001140c */
[----:B----4-:R-:W-:Y:S01]  /*17d0*/  USHF.L.U32 UR4, UR39, 0x6, URZ ;  /* 0x0000000627047899 */ /* 0x010fe200080006ff */
[----:B------:R-:W-:Y:S01]  /*17e0*/  SHF.R.S32.HI R22, RZ, 0x1f, R8 ;  /* 0x0000001fff167819 */ /* 0x000fe20000011408 */
[----:B------:R-:W-:Y:S01]  /*17f0*/  USHF.R.S32.HI UR6, URZ, 0x6, UR6 ;  /* 0x00000006ff067899 */ /* 0x000fe20008011406 */
[----:B------:R-:W-:-:S02]  /*1800*/  IADD3 R11, P5, PT, R7, UR14, RZ ;  /* 0x0000000e070b7c10 */ /* 0x000fc4000ffbe0ff */
[----:B------:R-:W-:Y:S02]  /*1810*/  IADD3 R6, P2, PT, R26, UR14, RZ ;  /* 0x0000000e1a067c10 */ /* 0x000fe4000ff5e0ff */
[----:B------:R-:W-:Y:S02]  /*1820*/  SHF.R.S32.HI R14, RZ, 0x1f, R5 ;  /* 0x0000001fff0e7819 */ /* 0x000fe40000011405 */
[----:B------:R-:W-:Y:S02]  /*1830*/  SHF.R.S32.HI R12, RZ, 0x1f, R7 ;  /* 0x0000001fff0c7819 */ /* 0x000fe40000011407 */
[----:B------:R-:W-:Y:S02]  /*1840*/  SHF.R.S32.HI R20, RZ, 0x1f, R10 ;  /* 0x0000001fff147819 */ /* 0x000fe4000001140a */
[----:B------:R-:W-:Y:S02]  /*1850*/  IADD3.X R22, PT, PT, R22, UR15, RZ, P6, !PT ;  /* 0x0000000f16167c10 */ /* 0x000fe4000b7fe4ff */
[----:B------:R-:W-:-:S02]  /*1860*/  R2UR UR19, R6 ;  /* 0x00000000061372ca */ /* 0x000fc400000e0000 */
[----:B------:R-:W-:Y:S02]  /*1870*/  IADD3.X R14, PT, PT, R14, UR15, RZ, P4, !PT ;  /* 0x0000000f0e0e7c10 */ /* 0x000fe4000a7fe4ff */
[----:B------:R-:W-:Y:S02]  /*1880*/  IADD3.X R12, PT, PT, R12, UR15, RZ, P5, !PT ;  /* 0x0000000f0c0c7c10 */ /* 0x000fe4000affe4ff */
[----:B------:R-:W-:Y:S02]  /*1890*/  IADD3 R7, P4, PT, R30, UR14, RZ ;  /* 0x0000000e1e077c10 */ /* 0x000fe4000ff9e0ff */
[----:B------:R-:W-:Y:S02]  /*18a0*/  IADD3 R6, P6, PT, R32, UR14, RZ ;  /* 0x0000000e20067c10 */ /* 0x000fe4000ffde0ff */
[----:B------:R-:W-:Y:S02]  /*18b0*/  IADD3 R5, P5, PT, R34, UR14, RZ ;  /* 0x0000000e22057c10 */ /* 0x000fe4000ffbe0ff */
[----:B------:R-:W-:-:S02]  /*18c0*/  IADD3.X R31, PT, PT, R31, UR15, RZ, P0, !PT ;  /* 0x0000000f1f1f7c10 */ /* 0x000fc400087fe4ff */
[----:B------:R-:W-:Y:S02]  /*18d0*/  R2UR UR25, R11 ;  /* 0x000000000b1972ca */ /* 0x000fe400000e0000 */
[----:B------:R-:W-:Y:S02]  /*18e0*/  IADD3 R10, P0, PT, R9, UR14, RZ ;  /* 0x0000000e090a7c10 */ /* 0x000fe4000ff1e0ff */
[----:B------:R-:W-:Y:S02]  /*18f0*/  IADD3.X R20, PT, PT, R20, UR15, RZ, P1, !PT ;  /* 0x0000000f14147c10 */ /* 0x000fe40008ffe4ff */
[----:B------:R-:W-:Y:S02]  /*1900*/  SHF.R.S32.HI R11, RZ, 0x1f, R9 ;  /* 0x0000001fff0b7819 */ /* 0x000fe40000011409 */
[----:B------:R-:W-:Y:S02]  /*1910*/  IADD3 R8, P1, PT, R24, UR14, RZ ;  /* 0x0000000e18087c10 */ /* 0x000fe4000ff3e0ff */
[----:B------:R-:W-:-:S02]  /*1920*/  SHF.R.S32.HI R9, RZ, 0x1f, R26 ;  /* 0x0000001fff097819 */ /* 0x000fc4000001141a */
[----:B------:R-:W-:Y:S02]  /*1930*/  R2UR UR17, R7 ;  /* 0x00000000071172ca */ /* 0x000fe400000e0000 */
[----:B------:R-:W-:Y:S02]  /*1940*/  R2UR UR16, R6 ;  /* 0x00000000061072ca */ /* 0x000fe400000e0000 */
[----:B------:R-:W-:Y:S02]  /*1950*/  R2UR UR11, R5 ;  /* 0x00000000050b72ca */ /* 0x000fe400000e0000 */
[----:B------:R-:W-:Y:S02]  /*1960*/  SHF.R.S32.HI R7, RZ, 0x1f, R30 ;  /* 0x0000001fff077819 */ /* 0x000fe4000001141e */
[----:B------:R-:W-:Y:S02]  /*1970*/  SHF.R.S32.HI R6, RZ, 0x1f, R32 ;  /* 0x0000001fff067819 */ /* 0x000fe40000011420 */
[----:B------:R-:W-:-:S02]  /*1980*/  SHF.R.S32.HI R5, RZ, 0x1f, R34 ;  /* 0x0000001fff057819 */ /* 0x000fc40000011422 */
[----:B------:R-:W-:Y:S02]  /*1990*/  R2UR UR23, R10 ;  /* 0x000000000a1772ca */ /* 0x000fe400000e0000 */
[----:B------:R-:W-:Y:S02]  /*19a0*/  R2UR UR21, R8 ;  /* 0x00000000081572ca */ /* 0x000fe400000e0000 */
[----:B------:R-:W-:Y:S02]  /*19b0*/  IADD3.X R15, PT, PT, R15, UR15, RZ, P3, !PT ;  /* 0x0000000f0f0f7c10 */ /* 0x000fe40009ffe4ff */
[----:B------:R-:W-:Y:S02]  /*19c0*/  SHF.R.S32.HI R10, RZ, 0x1f, R24 ;  /* 0x0000001fff0a7819 */ /* 0x000fe40000011418 */
[----:B------:R-:W-:Y:S02]  /*19d0*/  IADD3.X R9, PT, PT, R9, UR15, RZ, P2, !PT ;  /* 0x0000000f09097c10 */ /* 0x000fe400097fe4ff */
[----:B------:R-:W-:-:S02]  /*19e0*/  IADD3 R8, P3, PT, R28, UR14, RZ ;  /* 0x0000000e1c087c10 */ /* 0x000fc4000ff7e0ff */
[----:B------:R-:W-:Y:S02]  /*19f0*/  IADD3 R17, P2, PT, R4, UR12, RZ ;  /* 0x0000000c04117c10 */ /* 0x000fe4000ff5e0ff */
[----:B------:R-:W-:Y:S02]  /*1a00*/  IADD3.X R7, PT, PT, R7, UR15, RZ, P4, !PT ;  /* 0x0000000f07077c10 */ /* 0x000fe4000a7fe4ff */
[----:B------:R-:W-:Y:S02]  /*1a10*/  IADD3.X R6, PT, PT, R6, UR15, RZ, P6, !PT ;  /* 0x0000000f06067c10 */ /* 0x000fe4000b7fe4ff */
[----:B------:R-:W-:Y:S02]  /*1a20*/  IADD3.X R5, PT, PT, R5, UR15, RZ, P5, !PT ;  /* 0x0000000f05057c10 */ /* 0x000fe4000affe4ff */
[----:B------:R-:W-:Y:S02]  /*1a30*/  LOP3.LUT R23, R16, 0x30, R3, 0x48, !PT ;  /* 0x0000003010177812 */ /* 0x000fe400078e4803 */
[----:B------:R-:W-:-:S02]  /*1a40*/  IADD3.X R11, PT, PT, R11, UR15, RZ, P0, !PT ;  /* 0x0000000f0b0b7c10 */ /* 0x000fc400087fe4ff */
[----:B------:R-:W-:Y:S01]  /*1a50*/  IADD3.X R10, PT, PT, R10, UR15, RZ, P1, !PT ;  /* 0x0000000f0a0a7c10 */ /* 0x000fe20008ffe4ff */
[----:B------:R-:W-:Y:S01]  /*1a60*/  IMAD.IADD R23, R23, 0x1, R42 ;  /* 0x0000000117177824 */ /* 0x000fe200078e022a */
[----:B------:R-:W-:Y:S02]  /*1a70*/  R2UR UR38, R31 ;  /* 0x000000001f2672ca */ /* 0x000fe400000e0000 */
[----:B------:R-:W-:Y:S02]  /*1a80*/  SGXT R21, R21, 0x1 ;  /* 0x000000011515781a */ /* 0x000fe40000000200 */
[----:B------:R-:W-:Y:S02]  /*1a90*/  R2UR UR18, R8 ;  /* 0x00000000081272ca */ /* 0x000fe400000e0000 */
[----:B------:R-:W-:Y:S02]  /*1aa0*/  IADD3 R26, P0, PT, R36, UR14, RZ ;  /* 0x0000000e241a7c10 */ /* 0x000fe4000ff1e0ff */
[----:B------:R-:W-:-:S02]  /*1ab0*/  IADD3 R24, P1, PT, R13, UR14, RZ ;  /* 0x0000000e0d187c10 */ /* 0x000fc4000ff3e0ff */
[----:B------:R-:W-:Y:S02]  /*1ac0*/  LEA.HI.X.SX32 R25, R4, UR13, 0x1, P2 ;  /* 0x0000000d04197c11 */ /* 0x000fe400090f0eff */
[----:B------:R-:W-:Y:S02]  /*1ad0*/  LOP3.LUT R31, R0, 0x3f, RZ, 0xc0, !PT ;  /* 0x0000003f001f7812 */ /* 0x000fe400078ec0ff */
[----:B------:R-:W-:Y:S02]  /*1ae0*/  SHF.R.S32.HI R8, RZ, 0x1f, R28 ;  /* 0x0000001fff087819 */ /* 0x000fe4000001141c */
[----:B------:R-:W-:Y:S01]  /*1af0*/  R2UR UR30, R15 ;  /* 0x000000000f1e72ca */ /* 0x000fe200000e0000 */
[----:B------:R-:W-:Y:S01]  /*1b00*/  IMAD R31, R31, UR39, RZ ;  /* 0x000000271f1f7c24 */ /* 0x000fe2000f8e02ff */
[----:B------:R-:W-:Y:S02]  /*1b10*/  R2UR UR28, R14 ;  /* 0x000000000e1c72ca */ /* 0x000fe400000e0000 */
[----:B------:R-:W-:-:S02]  /*1b20*/  R2UR UR26, R12 ;  /* 0x000000000c1a72ca */ /* 0x000fc400000e0000 */
[----:B------:R-:W-:Y:S02]  /*1b30*/  R2UR UR14, R7 ;  /* 0x00000000070e72ca */ /* 0x000fe400000e0000 */
[----:B------:R-:W-:Y:S02]  /*1b40*/  R2UR UR13, R6 ;  /* 0x00000000060d72ca */ /* 0x000fe400000e0000 */
[----:B------:R-:W-:Y:S02]  /*1b50*/  R2UR UR12, R5 ;  /* 0x00000000050c72ca */ /* 0x000fe400000e0000 */
[----:B------:R-:W-:Y:S02]  /*1b60*/  LOP3.LUT R21, R40, 0x88, R21, 0xf8, !PT ;  /* 0x0000008828157812 */ /* 0x000fe400078ef815 */
[----:B------:R-:W-:Y:S02]  /*1b70*/  SHF.R.S32.HI R29, RZ, 0x1f, R36 ;  /* 0x0000001fff1d7819 */ /* 0x000fe40000011424 */
[----:B------:R-:W-:-:S02]  /*1b80*/  SHF.R.S32.HI R13, RZ, 0x1f, R13 ;  /* 0x0000001fff0d7819 */ /* 0x000fc4000001140d */
[----:B------:R-:W-:Y:S02]  /*1b90*/  R2UR UR36, R22 ;  /* 0x00000000162472ca */ /* 0x000fe400000e0000 */
[----:B------:R-:W-:Y:S02]  /*1ba0*/  R2UR UR34, R20 ;  /* 0x00000000142272ca */ /* 0x000fe400000e0000 */
[----:B------:R-:W-:Y:S02]  /*1bb0*/  IADD3.X R8, PT, PT, R8, UR15, RZ, P3, !PT ;  /* 0x0000000f08087c10 */ /* 0x000fe40009ffe4ff */
[C---:B------:R-:W-:Y:S02]  /*1bc0*/  LOP3.LUT R30, R56.reuse, 0x8, RZ, 0xfc, !PT ;  /* 0x00000008381e7812 */ /* 0x040fe400078efcff */
[C---:B------:R-:W-:Y:S02]  /*1bd0*/  LOP3.LUT R32, R56.reuse, 0xc, RZ, 0xfc, !PT ;  /* 0x0000000c38207812 */ /* 0x040fe400078efcff */
[----:B------:R-:W-:Y:S01]  /*1be0*/  LOP3.LUT R34, R56, 0x10, RZ, 0xfc, !PT ;  /* 0x0000001038227812 */ /* 0x000fe200078efcff */
[----:B------:R-:W-:Y:S01]  /*1bf0*/  IMAD R30, R30, UR40, RZ ;  /* 0x000000281e1e7c24 */ /* 0x000fe2000f8e02ff */
        /* <DEDUP_REMOVED lines=10> */
[----:B------:R-:W-:Y:S01]  /*1ca0*/  LEA.HI R20, R0, 0x3c, RZ, 0x1c ;  /* 0x0000003c00147811 */ /* 0x000fe200078fe0ff */
[----:B------:R-:W-:Y:S01]  /*1cb0*/  IMAD R42, R42, UR40, RZ ;  /* 0x000000282a2a7c24 */ /* 0x000fe2000f8e02ff */
[----:B------:R-:W-:Y:S01]  /*1cc0*/  IADD3.X R29, PT, PT, R29, UR15, RZ, P0, !PT ;  /* 0x0000000f1d1d7c10 */ /* 0x000fe200087fe4ff */
[----:B------:R-:W-:Y:S01]  /*1cd0*/  IMAD R56, R56, UR40, RZ ;  /* 0x0000002838387c24 */ /* 0x000fe2000f8e02ff */
[----:B------:R-:W-:Y:S01]  /*1ce0*/  IADD3.X R27, PT, PT, R13, UR15, RZ, P1, !PT ;  /* 0x0000000f0d1b7c10 */ /* 0x000fe20008ffe4ff */
[----:B------:R-:W-:Y:S01]  /*1cf0*/  IMAD R22, R22, UR40, RZ ;  /* 0x0000002816167c24 */ /* 0x000fe2000f8e02ff */
[----:B------:R-:W-:Y:S01]  /*1d00*/  R2UR UR32, R18 ;  /* 0x00000000122072ca */ /* 0x000fe200000e0000 */
[----:B------:R-:W-:Y:S01]  /*1d10*/  IMAD R20, R20, UR40, RZ ;  /* 0x0000002814147c24 */ /* 0x000fe2000f8e02ff */
[----:B------:R-:W-:-:S02]  /*1d20*/  R2UR UR24, R11 ;  /* 0x000000000b1872ca */ /* 0x000fc400000e0000 */
[----:B------:R-:W-:Y:S02]  /*1d30*/  R2UR UR22, R10 ;  /* 0x000000000a1672ca */ /* 0x000fe400000e0000 */
[----:B------:R-:W-:Y:S02]  /*1d40*/  CS2R R10, SRZ ;  /* 0x00000000000a7805 */ /* 0x000fe4000001ff00 */
[----:B------:R-:W-:Y:S02]  /*1d50*/  R2UR UR20, R9 ;  /* 0x00000000091472ca */ /* 0x000fe400000e0000 */
[----:B------:R-:W-:Y:S02]  /*1d60*/  R2UR UR15, R8 ;  /* 0x00000000080f72ca */ /* 0x000fe400000e0000 */
[----:B------:R-:W-:Y:S02]  /*1d70*/  CS2R R8, SRZ ;  /* 0x0000000000087805 */ /* 0x000fe4000001ff00 */
[----:B------:R-:W-:-:S02]  /*1d80*/  SHF.R.S32.HI R18, RZ, 0x1f, R31 ;  /* 0x0000001fff127819 */ /* 0x000fc4000001141f */
[----:B0-----:R-:W-:-:S09]  /*1d90*/  LOP3.LUT R28, R21, 0x8, RZ, 0x3c, !PT ;  /* 0x00000008151c7812 */ /* 0x001fd200078e3cff */
.L_x_1:
[----:B------:R-:W-:Y:S02]  /*1da0*/  SHF.R.U32.HI R43, RZ, 0x4, R0 ;  /* 0x00000004ff2b7819 */ /* 0x000fe40000011600 */
[----:B------:R-:W-:Y:S02]  /*1db0*/  LEA.HI R7, R0, 0x3c, RZ, 0x1c ;  /* 0x0000003c00077811 */ /* 0x000fe400078fe0ff */
[----:B------:R-:W-:Y:S02]  /*1dc0*/  SGXT.U32 R43, R43, 0x2 ;  /* 0x000000022b2b781a */ /* 0x000fe40000000000 */
[----:B------:R-:W-:Y:S02]  /*1dd0*/  PRMT R60, RZ, 0x7610, R60 ;  /* 0x00007610ff3c7816 */ /* 0x000fe4000000003c */
[C---:B------:R-:W-:Y:S02]  /*1de0*/  LOP3.LUT R4, R43.reuse, 0x4, RZ, 0xfc, !PT ;  /* 0x000000042b047812 */ /* 0x040fe400078efcff */
[----:B------:R-:W-:-:S02]  /*1df0*/  LOP3.LUT R6, R43, 0xc, RZ, 0xfc, !PT ;  /* 0x0000000c2b067812 */ /* 0x000fc400078efcff */
[----:B------:R-:W-:Y:S02]  /*1e00*/  ISETP.GE.AND P5, PT, R4, UR7, PT ;  /* 0x0000000704007c0c */ /* 0x000fe4000bfa6270 */
[C---:B------:R-:W-:Y:S02]  /*1e10*/  LOP3.LUT R5, R43.reuse, 0x8, RZ, 0xfc, !PT ;  /* 0x000000082b057812 */ /* 0x040fe400078efcff */
[----:B------:R-:W-:Y:S02]  /*1e20*/  IADD3 R4, P2, PT, R22, R17, RZ ;  /* 0x0000001116047210 */ /* 0x000fe40007f5e0ff */
[----:B------:R-:W-:Y:S02]  /*1e30*/  ISETP.GE.AND P1, PT, R6, UR7, PT ;  /* 0x0000000706007c0c */ /* 0x000fe4000bf26270 */
[----:B------:R-:W-:Y:S02]  /*1e40*/  LOP3.LUT R6, R43, 0x10, RZ, 0xfc, !PT ;  /* 0x000000102b067812 */ /* 0x000fe400078efcff */
[----:B------:R-:W-:-:S02]  /*1e50*/  ISETP.GE.AND P3, PT, R5, UR7, PT ;  /* 0x0000000705007c0c */ /* 0x000fc4000bf66270 */
[----:B------:R-:W-:Y:S02]  /*1e60*/  LEA.HI.X.SX32 R5, R22, R25, 0x1, P2 ;  /* 0x0000001916057211 */ /* 0x000fe400010f0eff */
[----:B------:R-:W-:Y:S02]  /*1e70*/  ISETP.GE.AND P0, PT, R7, UR7, PT ;  /* 0x0000000707007c0c */ /* 0x000fe4000bf06270 */
[C---:B------:R-:W-:Y:S01]  /*1e80*/  LOP3.LUT R7, R43.reuse, 0x14, RZ, 0xfc, !PT ;  /* 0x000000142b077812 */ /* 0x040fe200078efcff */
[----:B------:R0:W2:Y:S01]  /*1e90*/  @!P5 LDG.E.U8 R60, desc[UR8][R4.64] ;  /* 0x00000008043cd981 */ /* 0x0000a2000c1e1100 */
[----:B------:R-:W-:Y:S02]  /*1ea0*/  ISETP.GE.AND P2, PT, R6, UR7, PT ;  /* 0x0000000706007c0c */ /* 0x000fe4000bf46270 */
[----:B------:R-:W-:Y:S02]  /*1eb0*/  IADD3 R6, P6, PT, R30, R17, RZ ;  /* 0x000000111e067210 */ /* 0x000fe40007fde0ff */
[----:B------:R-:W-:-:S02]  /*1ec0*/  LOP3.LUT R13, R43, 0x18, RZ, 0xfc, !PT ;  /* 0x000000182b0d7812 */ /* 0x000fc400078efcff */
[----:B------:R-:W-:Y:S02]  /*1ed0*/  ISETP.GE.AND P4, PT, R7, UR7, PT ;  /* 0x0000000707007c0c */ /* 0x000fe4000bf86270 */
[----:B------:R-:W-:Y:S02]  /*1ee0*/  IADD3 R12, P5, PT, R32, R17, RZ ;  /* 0x00000011200c7210 */ /* 0x000fe40007fbe0ff */
[----:B------:R-:W-:Y:S02]  /*1ef0*/  PRMT R33, RZ, 0x7610, R33 ;  /* 0x00007610ff217816 */ /* 0x000fe40000000021 */
[-C--:B------:R-:W-:Y:S02]  /*1f00*/  LEA.HI.X.SX32 R7, R30, R25.reuse, 0x1, P6 ;  /* 0x000000191e077211 */ /* 0x080fe400030f0eff */
[----:B------:R-:W-:Y:S02]  /*1f10*/  ISETP.GE.AND P6, PT, R13, UR7, PT ;  /* 0x000000070d007c0c */ /* 0x000fe4000bfc6270 */
[----:B------:R-:W-:Y:S01]  /*1f20*/  PRMT R35, RZ, 0x7610, R35 ;  /* 0x00007610ff237816 */ /* 0x000fe20000000023 */
[----:B------:R1:W3:Y:S01]  /*1f30*/  @!P3 LDG.E.U8 R33, desc[UR8][R6.64] ;  /* 0x000000080621b981 */ /* 0x0002e2000c1e1100 */
[----:B------:R-:W-:-:S02]  /*1f40*/  LEA.HI.X.SX32 R13, R32, R25, 0x1, P5 ;  /* 0x00000019200d7211 */ /* 0x000fc400028f0eff */
[C---:B------:R-:W-:Y:S02]  /*1f50*/  IADD3 R14, P5, PT, R34.reuse, R17, RZ ;  /* 0x00000011220e7210 */ /* 0x040fe40007fbe0ff */
[C---:B0-----:R-:W-:Y:S01]  /*1f60*/  LOP3.LUT R4, R43.reuse, 0x1c, RZ, 0xfc, !PT ;  /* 0x0000001c2b047812 */ /* 0x041fe200078efcff */
[----:B------:R0:W4:Y:S01]  /*1f70*/  @!P1 LDG.E.U8 R35, desc[UR8][R12.64] ;  /* 0x000000080c239981 */ /* 0x000122000c1e1100 */
[----:B------:R-:W-:Y:S02]  /*1f80*/  ISETP.GE.AND P3, PT, R43, UR7, PT ;  /* 0x000000072b007c0c */ /* 0x000fe4000bf66270 */
[----:B------:R-:W-:Y:S02]  /*1f90*/  LEA.HI.X.SX32 R15, R34, R25, 0x1, P5 ;  /* 0x00000019220f7211 */ /* 0x000fe400028f0eff */
[----:B------:R-:W-:Y:S02]  /*1fa0*/  ISETP.GE.AND P1, PT, R4, UR7, PT ;  /* 0x0000000704007c0c */ /* 0x000fe4000bf26270 */
[----:B------:R-:W-:-:S02]  /*1fb0*/  IADD3 R4, P5, PT, R56, R17, RZ ;  /* 0x0000001138047210 */ /* 0x000fc40007fbe0ff */
[----:B------:R-:W-:Y:S02]  /*1fc0*/  PRMT R62, RZ, 0x7610, R62 ;  /* 0x00007610ff3e7816 */ /* 0x000fe4000000003e */
[----:B------:R-:W-:Y:S02]  /*1fd0*/  LEA.HI.X.SX32 R5, R56, R25, 0x1, P5 ;  /* 0x0000001938057211 */ /* 0x000fe400028f0eff */
[----:B------:R-:W-:Y:S02]  /*1fe0*/  PRMT R64, RZ, 0x7610, R64 ;  /* 0x00007610ff407816 */ /* 0x000fe40000000040 */
[C---:B------:R-:W-:Y:S01]  /*1ff0*/  IADD3 R58, P5, PT, R36.reuse, R17, RZ ;  /* 0x00000011243a7210 */ /* 0x040fe20007fbe0ff */
[----:B------:R-:W5:Y:S01]  /*2000*/  @!P3 LDG.E.U8 R62, desc[UR8][R4.64] ;  /* 0x00000008043eb981 */ /* 0x000f62000c1e1100 */
[C---:B-1----:R-:W-:Y:S02]  /*2010*/  LOP3.LUT R6, R43.reuse, 0x24, RZ, 0xfc, !PT ;  /* 0x000000242b067812 */ /* 0x042fe400078efcff */
[----:B------:R-:W-:Y:S01]  /*2020*/  LOP3.LUT R37, R43, 0x20, RZ, 0xfc, !PT ;  /* 0x000000202b257812 */ /* 0x000fe200078efcff */
[----:B------:R1:W3:Y:S01]  /*2030*/  @!P2 LDG.E.U8 R64, desc[UR8][R14.64] ;  /* 0x000000080e40a981 */ /* 0x0002e2000c1e1100 */
[----:B------:R-:W-:-:S02]  /*2040*/  LEA.HI.X.SX32 R59, R36, R25, 0x1, P5 ;  /* 0x00000019243b7211 */ /* 0x000fc400028f0eff */
[----:B------:R-:W-:Y:S02]  /*2050*/  PRMT R66, RZ, 0x7610, R66 ;  /* 0x00007610ff427816 */ /* 0x000fe40000000042 */
[----:B------:R-:W-:Y:S02]  /*2060*/  ISETP.GE.AND P3, PT, R6, UR7, PT ;  /* 0x0000000706007c0c */ /* 0x000fe4000bf66270 */
[----:B------:R-:W-:Y:S02]  /*2070*/  IADD3 R6, P5, PT, R38, R17, RZ ;  /* 0x0000001126067210 */ /* 0x000fe40007fbe0ff */
[----:B------:R-:W-:Y:S01]  /*2080*/  ISETP.GE.AND P2, PT, R37, UR7, PT ;  /* 0x0000000725007c0c */ /* 0x000fe2000bf46270 */
[----:B------:R-:W4:Y:S01]  /*2090*/  @!P4 LDG.E.U8 R66, desc[UR8][R58.64] ;  /* 0x000000083a42c981 */ /* 0x000f22000c1e1100 */
[----:B0-----:R-:W-:Y:S02]  /*20a0*/  LOP3.LUT R12, R43, 0x28, RZ, 0xfc, !PT ;  /* 0x000000282b0c7812 */ /* 0x001fe400078efcff */
[----:B------:R-:W-:-:S02]  /*20b0*/  PRMT R37, RZ, 0x7610, R37 ;  /* 0x00007610ff257816 */ /* 0x000fc40000000025 */
[----:B------:R-:W-:Y:S02]  /*20c0*/  LEA.HI.X.SX32 R7, R38, R25, 0x1, P5 ;  /* 0x0000001926077211 */ /* 0x000fe400028f0eff */
[----:B------:R-:W-:Y:S02]  /*20d0*/  ISETP.GE.AND P4, PT, R12, UR7, PT ;  /* 0x000000070c007c0c */ /* 0x000fe4000bf86270 */
[----:B------:R-:W-:Y:S01]  /*20e0*/  LOP3.LUT R13, R43, 0x2c, RZ, 0xfc, !PT ;  /* 0x0000002c2b0d7812 */ /* 0x000fe200078efcff */
[----:B------:R0:W4:Y:S01]  /*20f0*/  @!P6 LDG.E.U8 R37, desc[UR8][R6.64] ;  /* 0x000000080625e981 */ /* 0x000122000c1e1100 */
[C---:B------:R-:W-:Y:S02]  /*2100*/  IADD3 R12, P5, PT, R40.reuse, R17, RZ ;  /* 0x00000011280c7210 */ /* 0x040fe40007fbe0ff */
[----:B------:R-:W-:Y:S02]  /*2110*/  ISETP.GE.AND P6, PT, R13, UR7, PT ;  /* 0x000000070d007c0c */ /* 0x000fe4000bfc6270 */
[----:B------:R-:W-:-:S02]  /*2120*/  LEA.HI.X.SX32 R13, R40, R25, 0x1, P5 ;  /* 0x00000019280d7211 */ /* 0x000fc400028f0eff */
[C---:B-1----:R-:W-:Y:S02]  /*2130*/  IADD3 R14, P5, PT, R42.reuse, R17, RZ ;  /* 0x000000112a0e7210 */ /* 0x042fe40007fbe0ff */
[----:B------:R-:W-:Y:S02]  /*2140*/  PRMT R39, RZ, 0x7610, R39 ;  /* 0x00007610ff277816 */ /* 0x000fe40000000027 */
[----:B------:R-:W-:Y:S02]  /*2150*/  PRMT R68, RZ, 0x7610, R68 ;  /* 0x00007610ff447816 */ /* 0x000fe40000000044 */
[----:B------:R-:W-:Y:S02]  /*2160*/  LOP3.LUT R4, R43, 0x30, RZ, 0xfc, !PT ;  /* 0x000000302b047812 */ /* 0x000fe400078efcff */
[----:B------:R-:W-:Y:S01]  /*2170*/  LEA.HI.X.SX32 R15, R42, R25, 0x1, P5 ;  /* 0x000000192a0f7211 */ /* 0x000fe200028f0eff */
[----:B------:R1:W4:Y:S01]  /*2180*/  @!P1 LDG.E.U8 R39, desc[UR8][R12.64] ;  /* 0x000000080c279981 */ /* 0x000322000c1e1100 */
[----:B------:R-:W-:-:S02]  /*2190*/  ISETP.GE.AND P1, PT, R4, UR7, PT ;  /* 0x0000000704007c0c */ /* 0x000fc4000bf26270 */
[-C--:B------:R-:W-:Y:S01]  /*21a0*/  IADD3 R4, P5, PT, R44, R17.reuse, RZ ;  /* 0x000000112c047210 */ /* 0x080fe20007fbe0ff */
[----:B------:R1:W4:Y:S01]  /*21b0*/  @!P2 LDG.E.U8 R68, desc[UR8][R14.64] ;  /* 0x000000080e44a981 */ /* 0x000322000c1e1100 */
[----:B0-----:R-:W-:Y:S02]  /*21c0*/  LOP3.LUT R7, R43, 0x34, RZ, 0xfc, !PT ;  /* 0x000000342b077812 */ /* 0x001fe400078efcff */
[----:B------:R-:W-:Y:S02]  /*21d0*/  IADD3 R6, P2, PT, R46, R17, RZ ;  /* 0x000000112e067210 */ /* 0x000fe40007f5e0ff */
[-C--:B------:R-:W-:Y:S02]  /*21e0*/  LEA.HI.X.SX32 R5, R44, R25.reuse, 0x1, P5 ;  /* 0x000000192c057211 */ /* 0x080fe400028f0eff */
[----:B------:R-:W-:Y:S02]  /*21f0*/  ISETP.GE.AND P5, PT, R7, UR7, PT ;  /* 0x0000000707007c0c */ /* 0x000fe4000bfa6270 */
[----:B------:R-:W-:-:S02]  /*2200*/  LEA.HI.X.SX32 R7, R46, R25, 0x1, P2 ;  /* 0x000000192e077211 */ /* 0x000fc400010f0eff */
[C---:B-1----:R-:W-:Y:S02]  /*2210*/  IADD3 R12, P2, PT, R50.reuse, R17, RZ ;  /* 0x00000011320c7210 */ /* 0x042fe40007f5e0ff */
[----:B------:R-:W-:Y:S02]  /*2220*/  PRMT R70, RZ, 0x7610, R70 ;  /* 0x00007610ff467816 */ /* 0x000fe40000000046 */
[----:B------:R-:W-:Y:S02]  /*2230*/  PRMT R72, RZ, 0x7610, R72 ;  /* 0x00007610ff487816 */ /* 0x000fe40000000048 */
[----:B------:R-:W-:Y:S02]  /*2240*/  LEA.HI.X.SX32 R13, R50, R25, 0x1, P2 ;  /* 0x00000019320d7211 */ /* 0x000fe400010f0eff */
[----:B------:R-:W-:Y:S01]  /*2250*/  LOP3.LUT R43, R43, 0x38, RZ, 0xfc, !PT ;  /* 0x000000382b2b7812 */ /* 0x000fe200078efcff */
[----:B------:R0:W4:Y:S01]  /*2260*/  @!P3 LDG.E.U8 R70, desc[UR8][R4.64] ;  /* 0x000000080446b981 */ /* 0x000122000c1e1100 */
[----:B------:R-:W-:-:S02]  /*2270*/  PRMT R41, RZ, 0x7610, R41 ;  /* 0x00007610ff297816 */ /* 0x000fc40000000029 */
[----:B------:R-:W-:Y:S01]  /*2280*/  IADD3 R14, P3, PT, R52, R17, RZ ;  /* 0x00000011340e7210 */ /* 0x000fe20007f7e0ff */
[----:B------:R-:W4:Y:S01]  /*2290*/  @!P1 LDG.E.U8 R72, desc[UR8][R12.64] ;  /* 0x000000080c489981 */ /* 0x000f22000c1e1100 */
[----:B------:R-:W-:-:S03]  /*22a0*/  ISETP.GE.AND P2, PT, R43, UR7, PT ;  /* 0x000000072b007c0c */ /* 0x000fc6000bf46270 */
[----:B------:R1:W4:Y:S01]  /*22b0*/  @!P4 LDG.E.U8 R41, desc[UR8][R6.64] ;  /* 0x000000080629c981 */ /* 0x000322000c1e1100 */
[----:B0-----:R-:W-:Y:S02]  /*22c0*/  IADD3 R4, P1, PT, R48, R17, RZ ;  /* 0x0000001130047210 */ /* 0x001fe40007f3e0ff */
[-C--:B------:R-:W-:Y:S02]  /*22d0*/  LEA.HI.X.SX32 R15, R52, R25.reuse, 0x1, P3 ;  /* 0x00000019340f7211 */ /* 0x080fe400018f0eff */
[----:B------:R-:W-:Y:S02]  /*22e0*/  LEA.HI.X.SX32 R5, R48, R25, 0x1, P1 ;  /* 0x0000001930057211 */ /* 0x000fe400008f0eff */
[-C--:B------:R-:W-:Y:S02]  /*22f0*/  IADD3 R58, P1, PT, R20, R17.reuse, RZ ;  /* 0x00000011143a7210 */ /* 0x080fe40007f3e0ff */
[----:B-1----:R-:W-:Y:S02]  /*2300*/  IADD3 R6, P3, PT, R54, R17, RZ ;  /* 0x0000001136067210 */ /* 0x002fe40007f7e0ff */
[----:B------:R-:W-:-:S02]  /*2310*/  PRMT R74, RZ, 0x7610, R74 ;  /* 0x00007610ff4a7816 */ /* 0x000fc4000000004a */
[----:B------:R-:W-:Y:S02]  /*2320*/  PRMT R43, RZ, 0x7610, R43 ;  /* 0x00007610ff2b7816 */ /* 0x000fe4000000002b */
[----:B------:R-:W-:Y:S02]  /*2330*/  PRMT R45, RZ, 0x7610, R45 ;  /* 0x00007610ff2d7816 */ /* 0x000fe4000000002d */
[----:B------:R-:W-:Y:S01]  /*2340*/  PRMT R47, RZ, 0x7610, R47 ;  /* 0x00007610ff2f7816 */ /* 0x000fe2000000002f */
[----:B------:R0:W4:Y:S01]  /*2350*/  @!P5 LDG.E.U8 R74, desc[UR8][R14.64] ;  /* 0x000000080e4ad981 */ /* 0x000122000c1e1100 */
[-C--:B------:R-:W-:Y:S02]  /*2360*/  LEA.HI.X.SX32 R7, R54, R25.reuse, 0x1, P3 ;  /* 0x0000001936077211 */ /* 0x080fe400018f0eff */
[----:B------:R-:W-:Y:S01]  /*2370*/  LEA.HI.X.SX32 R59, R20, R25, 0x1, P1 ;  /* 0x00000019143b7211 */ /* 0x000fe200008f0eff */
[----:B------:R1:W4:Y:S04]  /*2380*/  @!P6 LDG.E.U8 R43, desc[UR8][R4.64] ;  /* 0x00000008042be981 */ /* 0x000328000c1e1100 */
[----:B------:R1:W4:Y:S04]  /*2390*/  @!P2 LDG.E.U8 R45, desc[UR8][R6.64] ;  /* 0x00000008062da981 */ /* 0x000328000c1e1100 */
[----:B------:R1:W4:Y:S01]  /*23a0*/  @!P0 LDG.E.U8 R47, desc[UR8][R58.64] ;  /* 0x000000083a2f8981 */ /* 0x000322000c1e1100 */
[----:B------:R-:W-:Y:S01]  /*23b0*/  LOP3.LUT R49, R0, 0x3f, RZ, 0xc0, !PT ;  /* 0x0000003f00317812 */ /* 0x000fe200078ec0ff */
[----:B------:R-:W-:Y:S03]  /*23c0*/  BAR.SYNC.DEFER_BLOCKING 0x0 ;  /* 0x0000000000007b1d */ /* 0x000fe60000010000 */
[----:B0-----:R-:W-:-:S02]  /*23d0*/  LOP3.LUT R14, R49, 0x8, RZ, 0x3c, !PT ;  /* 0x00000008310e7812 */ /* 0x001fc400078e3cff */
[----:B------:R-:W-:Y:S02]  /*23e0*/  LOP3.LUT R51, R0, 0x3f, RZ, 0xc0, !PT ;  /* 0x0000003f00337812 */ /* 0x000fe400078ec0ff */
[----:B------:R-:W-:Y:S02]  /*23f0*/  IADD3 RZ, P1, PT, R31, R24, RZ ;  /* 0x000000181fff7210 */ /* 0x000fe40007f3e0ff */
[----:B------:R-:W-:Y:S02]  /*2400*/  ISETP.GE.AND P0, PT, R51, UR7, PT ;  /* 0x0000000733007c0c */ /* 0x000fe4000bf06270 */
[C---:B------:R-:W-:Y:S01]  /*2410*/  IADD3 RZ, P3, PT, R31.reuse, R26, RZ ;  /* 0x0000001a1fff7210 */ /* 0x040fe20007f7e0ff */
[C---:B-1----:R-:W-:Y:S01]  /*2420*/  IMAD.X R5, R18.reuse, 0x1, R27, P1 ;  /* 0x0000000112057824 */ /* 0x042fe200008e061b */
[C---:B------:R-:W-:Y:S02]  /*2430*/  IADD3 RZ, P2, PT, R31.reuse, UR11, RZ ;  /* 0x0000000b1fff7c10 */ /* 0x040fe4000ff5e0ff */
[C---:B------:R-:W-:Y:S01]  /*2440*/  IADD3 RZ, P1, PT, R31.reuse, UR16, RZ ;  /* 0x000000101fff7c10 */ /* 0x040fe2000ff3e0ff */
[C---:B------:R-:W-:Y:S01]  /*2450*/  IMAD.IADD R4, R31.reuse, 0x1, R24 ;  /* 0x000000011f047824 */ /* 0x040fe200078e0218 */
[----:B------:R-:W-:Y:S01]  /*2460*/  PRMT R78, RZ, 0x7610, R78 ;  /* 0x00007610ff4e7816 */ /* 0x000fe2000000004e */
[C---:B------:R-:W-:Y:S01]  /*2470*/  IMAD.IADD R6, R31.reuse, 0x1, R26 ;  /* 0x000000011f067824 */ /* 0x040fe200078e021a */
[----:B------:R-:W-:Y:S01]  /*2480*/  PRMT R76, RZ, 0x7610, R76 ;  /* 0x00007610ff4c7816 */ /* 0x000fe2000000004c */
[C---:B------:R-:W-:Y:S01]  /*2490*/  IMAD.X R7, R18.reuse, 0x1, R29, P3 ;  /* 0x0000000112077824 */ /* 0x040fe200018e061d */
[----:B------:R-:W-:Y:S01]  /*24a0*/  PRMT R71, RZ, 0x7610, R71 ;  /* 0x00007610ff477816 */ /* 0x000fe20000000047 */
[----:B------:R-:W-:Y:S01]  /*24b0*/  VIADD R12, R31, UR11 ;  /* 0x0000000b1f0c7c36 */ /* 0x000fe20008000000 */
[----:B------:R-:W-:-:S02]  /*24c0*/  IADD3.X R13, PT, PT, R18, UR12, RZ, P2, !PT ;  /* 0x0000000c120d7c10 */ /* 0x000fc400097fe4ff */
[----:B------:R-:W-:Y:S02]  /*24d0*/  IADD3.X R15, PT, PT, R18, UR13, RZ, P1, !PT ;  /* 0x0000000d120f7c10 */ /* 0x000fe40008ffe4ff */
[C---:B------:R-:W-:Y:S02]  /*24e0*/  IADD3 RZ, P2, PT, R31.reuse, UR18, RZ ;  /* 0x000000121fff7c10 */ /* 0x040fe4000ff5e0ff */
[C---:B------:R-:W-:Y:S02]  /*24f0*/  IADD3 RZ, P1, PT, R31.reuse, UR19, RZ ;  /* 0x000000131fff7c10 */ /* 0x040fe4000ff3e0ff */
[C---:B------:R-:W-:Y:S02]  /*2500*/  IADD3 RZ, P3, PT, R31.reuse, UR17, RZ ;  /* 0x000000111fff7c10 */ /* 0x040fe4000ff7e0ff */
[----:B------:R-:W-:Y:S01]  /*2510*/  PRMT R55, RZ, 0x7610, R55 ;  /* 0x00007610ff377816 */ /* 0x000fe20000000037 */
[----:B------:R-:W-:Y:S01]  /*2520*/  VIADD R58, R31, UR17 ;  /* 0x000000111f3a7c36 */ /* 0x000fe20008000000 */
[----:B------:R-:W-:-:S02]  /*2530*/  PRMT R67, RZ, 0x7610, R67 ;  /* 0x00007610ff437816 */ /* 0x000fc40000000043 */
[----:B------:R-:W-:Y:S02]  /*2540*/  PRMT R63, RZ, 0x7610, R63 ;  /* 0x00007610ff3f7816 */ /* 0x000fe4000000003f */
[C---:B------:R-:W-:Y:S02]  /*2550*/  IADD3.X R61, PT, PT, R18.reuse, UR15, RZ, P2, !PT ;  /* 0x0000000f123d7c10 */ /* 0x040fe400097fe4ff */
[C---:B------:R-:W-:Y:S02]  /*2560*/  IADD3.X R73, PT, PT, R18.reuse, UR20, RZ, P1, !PT ;  /* 0x0000001412497c10 */ /* 0x040fe40008ffe4ff */
[----:B------:R-:W-:Y:S02]  /*2570*/  IADD3.X R59, PT, PT, R18, UR14, RZ, P3, !PT ;  /* 0x0000000e123b7c10 */ /* 0x000fe40009ffe4ff */
[----:B------:R-:W-:Y:S02]  /*2580*/  PRMT R65, RZ, 0x7610, R65 ;  /* 0x00007610ff417816 */ /* 0x000fe40000000041 */
[----:B------:R-:W-:-:S02]  /*2590*/  PRMT R57, RZ, 0x7610, R57 ;  /* 0x00007610ff397816 */ /* 0x000fc40000000039 */
[----:B------:R-:W-:Y:S02]  /*25a0*/  PRMT R53, RZ, 0x7610, R53 ;  /* 0x00007610ff357816 */ /* 0x000fe40000000035 */
[----:B------:R-:W-:Y:S02]  /*25b0*/  PRMT R90, RZ, 0x7610, R90 ;  /* 0x00007610ff5a7816 */ /* 0x000fe4000000005a */
[----:B------:R-:W-:Y:S02]  /*25c0*/  PRMT R88, RZ, 0x7610, R88 ;  /* 0x00007610ff587816 */ /* 0x000fe40000000058 */
[----:B------:R-:W-:Y:S02]  /*25d0*/  PRMT R85, RZ, 0x7610, R85 ;  /* 0x00007610ff557816 */ /* 0x000fe40000000055 */
[----:B------:R-:W-:Y:S02]  /*25e0*/  PRMT R69, RZ, 0x7610, R69 ;  /* 0x00007610ff457816 */ /* 0x000fe40000000045 */
[----:B------:R-:W-:-:S02]  /*25f0*/  PRMT R79, RZ, 0x7610, R79 ;  /* 0x00007610ff4f7816 */ /* 0x000fc4000000004f */
[----:B------:R-:W-:Y:S02]  /*2600*/  PRMT R83, RZ, 0x7610, R83 ;  /* 0x00007610ff537816 */ /* 0x000fe40000000053 */
[----:B------:R-:W-:Y:S01]  /*2610*/  PRMT R81, RZ, 0x7610, R81 ;  /* 0x00007610ff517816 */ /* 0x000fe20000000051 */
[----:B--2---:R0:W-:Y:S02]  /*2620*/  STS.U8 [R49+UR5+0x40], R60 ;  /* 0x0000403c31007988 */ /* 0x0041e40008000005 */
[C---:B0-----:R-:W-:Y:S02]  /*2630*/  VIADD R60, R31.reuse, UR18 ;  /* 0x000000121f3c7c36 */ /* 0x041fe40008000000 */
[----:B-----5:R-:W-:Y:S04]  /*2640*/  STS.U8 [R49+UR5], R62 ;  /* 0x0000003e31007988 */ /* 0x020fe80008000005 */
[----:B---3--:R-:W-:Y:S04]  /*2650*/  STS.U8 [R49+UR5+0x100], R64 ;  /* 0x0001004031007988 */ /* 0x008fe80008000005 */
[----:B----4-:R-:W-:Y:S04]  /*2660*/  STS.U8 [R49+UR5+0x140], R66 ;  /* 0x0001404231007988 */ /* 0x010fe80008000005 */
[----:B------:R-:W-:Y:S04]  /*2670*/  STS.U8 [R49+UR5+0x200], R68 ;  /* 0x0002004431007988 */ /* 0x000fe80008000005 */
        /* <DEDUP_REMOVED lines=10> */
[----:B------:R0:W-:Y:S01]  /*2720*/  STS.U8 [R14+UR5+0x3c0], R47 ;  /* 0x0003c02f0e007988 */ /* 0x0001e20008000005 */
[----:B------:R-:W-:Y:S01]  /*2730*/  BAR.SYNC.DEFER_BLOCKING 0x0 ;  /* 0x0000000000007b1d */ /* 0x000fe20000010000 */
[----:B0-----:R-:W-:-:S02]  /*2740*/  VIADD R14, R31, UR16 ;  /* 0x000000101f0e7c36 */ /* 0x001fc40008000000 */
[----:B------:R-:W-:-:S03]  /*2750*/  VIADD R72, R31, UR19 ;  /* 0x000000131f487c36 */ /* 0x000fc60008000000 */
[----:B------:R0:W2:Y:S04]  /*2760*/  @!P0 LDG.E.U8 R78, desc[UR8][R4.64] ;  /* 0x00000008044e8981 */ /* 0x0000a8000c1e1100 */
[----:B------:R1:W3:Y:S04]  /*2770*/  @!P0 LDG.E.U8 R76, desc[UR8][R6.64] ;  /* 0x00000008064c8981 */ /* 0x0002e8000c1e1100 */
[----:B------:R4:W5:Y:S01]  /*2780*/  @!P0 LDG.E.U8 R71, desc[UR8][R12.64] ;  /* 0x000000080c478981 */ /* 0x000962000c1e1100 */
[----:B0-----:R-:W-:-:S03]  /*2790*/  IADD3 R4, P1, PT, R31, UR31, RZ ;  /* 0x0000001f1f047c10 */ /* 0x001fc6000ff3e0ff */
[----:B------:R0:W5:Y:S01]  /*27a0*/  @!P0 LDG.E.U8 R55, desc[UR8][R14.64] ;  /* 0x000000080e378981 */ /* 0x000162000c1e1100 */
[----:B-1----:R-:W-:-:S03]  /*27b0*/  IADD3 R6, P2, PT, R31, UR29, RZ ;  /* 0x0000001d1f067c10 */ /* 0x002fc6000ff5e0ff */
[----:B------:R1:W5:Y:S01]  /*27c0*/  @!P0 LDG.E.U8 R67, desc[UR8][R58.64] ;  /* 0x000000083a438981 */ /* 0x000362000c1e1100 */
[C---:B----4-:R-:W-:Y:S02]  /*27d0*/  IADD3 R12, P3, PT, R31.reuse, UR27, RZ ;  /* 0x0000001b1f0c7c10 */ /* 0x050fe4000ff7e0ff */
[C---:B------:R-:W-:Y:S01]  /*27e0*/  IADD3.X R5, PT, PT, R18.reuse, UR32, RZ, P1, !PT ;  /* 0x0000002012057c10 */ /* 0x040fe20008ffe4ff */
[----:B------:R4:W5:Y:S01]  /*27f0*/  @!P0 LDG.E.U8 R63, desc[UR8][R60.64] ;  /* 0x000000083c3f8981 */ /* 0x000962000c1e1100 */
[C---:B------:R-:W-:Y:S02]  /*2800*/  IADD3.X R7, PT, PT, R18.reuse, UR30, RZ, P2, !PT ;  /* 0x0000001e12077c10 */ /* 0x040fe400097fe4ff */
[----:B------:R-:W-:Y:S01]  /*2810*/  IADD3.X R13, PT, PT, R18, UR28, RZ, P3, !PT ;  /* 0x0000001c120d7c10 */ /* 0x000fe20009ffe4ff */
[----:B------:R4:W5:Y:S01]  /*2820*/  @!P0 LDG.E.U8 R65, desc[UR8][R4.64] ;  /* 0x0000000804418981 */ /* 0x000962000c1e1100 */
[C---:B0-----:R-:W-:Y:S02]  /*2830*/  IADD3 R14, P2, PT, R31.reuse, UR23, RZ ;  /* 0x000000171f0e7c10 */ /* 0x041fe4000ff5e0ff */
[C---:B-1----:R-:W-:Y:S01]  /*2840*/  IADD3 R58, P1, PT, R31.reuse, UR25, RZ ;  /* 0x000000191f3a7c10 */ /* 0x042fe2000ff3e0ff */
[----:B------:R0:W5:Y:S01]  /*2850*/  @!P0 LDG.E.U8 R57, desc[UR8][R6.64] ;  /* 0x0000000806398981 */ /* 0x000162000c1e1100 */
[----:B----4-:R-:W-:-:S02]  /*2860*/  IADD3 R60, P3, PT, R31, UR35, RZ ;  /* 0x000000231f3c7c10 */ /* 0x010fc4000ff7e0ff */
[C---:B------:R-:W-:Y:S01]  /*2870*/  IADD3.X R15, PT, PT, R18.reuse, UR24, RZ, P2, !PT ;  /* 0x00000018120f7c10 */ /* 0x040fe200097fe4ff */
[----:B------:R1:W4:Y:S01]  /*2880*/  @!P0 LDG.E.U8 R53, desc[UR8][R12.64] ;  /* 0x000000080c358981 */ /* 0x000322000c1e1100 */
[C---:B------:R-:W-:Y:S02]  /*2890*/  IADD3.X R59, PT, PT, R18.reuse, UR26, RZ, P1, !PT ;  /* 0x0000001a123b7c10 */ /* 0x040fe40008ffe4ff */
[----:B------:R-:W-:Y:S01]  /*28a0*/  IADD3.X R61, PT, PT, R18, UR36, RZ, P3, !PT ;  /* 0x00000024123d7c10 */ /* 0x000fe20009ffe4ff */
[----:B------:R-:W4:Y:S01]  /*28b0*/  @!P0 LDG.E.U8 R88, desc[UR8][R14.64] ;  /* 0x000000080e588981 */ /* 0x000f22000c1e1100 */
[C---:B------:R-:W-:Y:S02]  /*28c0*/  IADD3 R4, P2, PT, R31.reuse, UR33, RZ ;  /* 0x000000211f047c10 */ /* 0x040fe4000ff5e0ff */
[C---:B0-----:R-:W-:Y:S01]  /*28d0*/  IADD3 R6, P3, PT, R31.reuse, UR21, RZ ;  /* 0x000000151f067c10 */ /* 0x041fe2000ff7e0ff */
[----:B------:R-:W5:Y:S01]  /*28e0*/  @!P0 LDG.E.U8 R90, desc[UR8][R58.64] ;  /* 0x000000083a5a8981 */ /* 0x000f62000c1e1100 */
[----:B-1----:R-:W-:-:S02]  /*28f0*/  IADD3 R12, P1, PT, R31, UR37, RZ ;  /* 0x000000251f0c7c10 */ /* 0x002fc4000ff3e0ff */
[C---:B------:R-:W-:Y:S01]  /*2900*/  IADD3.X R5, PT, PT, R18.reuse, UR34, RZ, P2, !PT ;  /* 0x0000002212057c10 */ /* 0x040fe200097fe4ff */
[----:B------:R-:W5:Y:S01]  /*2910*/  @!P0 LDG.E.U8 R69, desc[UR8][R72.64] ;  /* 0x0000000848458981 */ /* 0x000f62000c1e1100 */
[C---:B------:R-:W-:Y:S02]  /*2920*/  IADD3.X R7, PT, PT, R18.reuse, UR22, RZ, P3, !PT ;  /* 0x0000001612077c10 */ /* 0x040fe40009ffe4ff */
[----:B------:R-:W-:Y:S01]  /*2930*/  IADD3.X R13, PT, PT, R18, UR38, RZ, P1, !PT ;  /* 0x00000026120d7c10 */ /* 0x000fe20008ffe4ff */
[----:B------:R-:W5:Y:S04]  /*2940*/  @!P0 LDG.E.U8 R85, desc[UR8][R4.64] ;  /* 0x0000000804558981 */ /* 0x000f68000c1e1100 */
[----:B------:R0:W5:Y:S04]  /*2950*/  @!P0 LDG.E.U8 R79, desc[UR8][R60.64] ;  /* 0x000000083c4f8981 */ /* 0x000168000c1e1100 */
[----:B------:R-:W5:Y:S04]  /*2960*/  @!P0 LDG.E.U8 R83, desc[UR8][R6.64] ;  /* 0x0000000806538981 */ /* 0x000f68000c1e1100 */
[----:B------:R1:W5:Y:S04]  /*2970*/  @!P0 LDG.E.U8 R81, desc[UR8][R12.64] ;  /* 0x000000080c518981 */ /* 0x000368000c1e1100 */
[----:B------:R-:W-:Y:S04]  /*2980*/  LDS.U8 R87, [R21+UR5] ;  /* 0x0000000515577984 */ /* 0x000fe80008000000 */
[----:B------:R-:W-:Y:S04]  /*2990*/  LDS.U8 R92, [R21+UR5+0x10] ;  /* 0x00001005155c7984 */ /* 0x000fe80008000000 */
[----:B0-----:R-:W-:Y:S04]  /*29a0*/  LDS.U8 R61, [R21+UR5+0x20] ;  /* 0x00002005153d7984 */ /* 0x001fe80008000000 */
[----:B------:R-:W-:Y:S04]  /*29b0*/  LDS.U8 R80, [R21+UR5+0x30] ;  /* 0x0000300515507984 */ /* 0x000fe80008000000 */
[----:B------:R-:W-:Y:S04]  /*29c0*/  LDS.U8 R59, [R21+UR5+0x100] ;  /* 0x00010005153b7984 */ /* 0x000fe80008000000 */
[----:B------:R-:W0:Y:S04]  /*29d0*/  LDS.U8 R58, [R21+UR5+0x110] ;  /* 0x00011005153a7984 */ /* 0x000e280008000000 */
[----:B------:R-:W-:Y:S04]  /*29e0*/  LDS.U8 R73, [R21+UR5+0x120] ;  /* 0x0001200515497984 */ /* 0x000fe80008000000 */
        /* <DEDUP_REMOVED lines=9> */
[----:B------:R-:W-:Y:S04]  /*2a80*/  LDS.U8 R15, [R28+UR5] ;  /* 0x000000051c0f7984 */ /* 0x000fe80008000000 */
[----:B------:R-:W0:Y:S04]  /*2a90*/  LDS.U8 R14, [R28+UR5+0x10] ;  /* 0x000010051c0e7984 */ /* 0x000e280008000000 */
[----:B------:R-:W-:Y:S04]  /*2aa0*/  LDS.U8 R75, [R28+UR5+0x20] ;  /* 0x000020051c4b7984 */ /* 0x000fe80008000000 */
[----:B------:R-:W-:Y:S04]  /*2ab0*/  LDS.U8 R84, [R28+UR5+0x30] ;  /* 0x000030051c547984 */ /* 0x000fe80008000000 */
[----:B-1----:R-:W-:Y:S04]  /*2ac0*/  LDS.U8 R12, [R28+UR5+0x100] ;  /* 0x000100051c0c7984 */ /* 0x002fe80008000000 */
[----:B------:R-:W1:Y:S04]  /*2ad0*/  LDS.U8 R13, [R28+UR5+0x110] ;  /* 0x000110051c0d7984 */ /* 0x000e680008000000 */
        /* <DEDUP_REMOVED lines=9> */
[----:B------:R-:W-:Y:S01]  /*2b70*/  LDS.U8 R64, [R28+UR5+0x330] ;  /* 0x000330051c407984 */ /* 0x000fe20008000000 */
[----:B------:R-:W-:Y:S01]  /*2b80*/  BAR.SYNC.DEFER_BLOCKING 0x0 ;  /* 0x0000000000007b1d */ /* 0x000fe20000010000 */
[----:B------:R-:W-:-:S02]  /*2b90*/  LOP3.LUT R4, R51, 0x10, RZ, 0x3c, !PT ;  /* 0x0000001033047812 */ /* 0x000fc400078e3cff */
[C---:B------:R-:W-:Y:S02]  /*2ba0*/  LOP3.LUT R89, R51.reuse, 0x20, RZ, 0x3c, !PT ;  /* 0x0000002033597812 */ /* 0x040fe400078e3cff */
[----:B------:R-:W-:Y:S01]  /*2bb0*/  LOP3.LUT R51, R51, 0x30, RZ, 0x3c, !PT ;  /* 0x0000003033337812 */ /* 0x000fe200078e3cff */
[----:B0-----:R-:W-:Y:S02]  /*2bc0*/  IMAD R58, R58, 0x100, R59 ;  /* 0x000001003a3a7824 */ /* 0x001fe400078e023b */
[----:B------:R-:W-:Y:S02]  /*2bd0*/  IMAD R15, R14, 0x100, R15 ;  /* 0x000001000e0f7824 */ /* 0x000fe400078e020f */
[----:B------:R-:W-:Y:S01]  /*2be0*/  IMAD R87, R92, 0x100, R87 ;  /* 0x000001005c577824 */ /* 0x000fe200078e0257 */
[----:B------:R-:W-:Y:S01]  /*2bf0*/  F2FP.F16.E4M3.UNPACK_B R14, R58 ;  /* 0x0000003aff0e723e */ /* 0x000fe200020006ff */
[----:B--2---:R-:W-:Y:S04]  /*2c00*/  STS.U8 [R49+UR5], R78 ;  /* 0x0000004e31007988 */ /* 0x004fe80008000005 */
[----:B---3--:R-:W-:Y:S04]  /*2c10*/  STS.U8 [R49+UR5+0x40], R76 ;  /* 0x0000404c31007988 */ /* 0x008fe80008000005 */
[----:B----4-:R-:W-:Y:S04]  /*2c20*/  STS.U8 [R49+UR5+0x200], R88 ;  /* 0x0002005831007988 */ /* 0x010fe80008000005 */
[----:B-----5:R1:W-:Y:S04]  /*2c30*/  STS.U8 [R49+UR5+0x240], R90 ;  /* 0x0002405a31007988 */ /* 0x0203e80008000005 */
        /* <DEDUP_REMOVED lines=11> */
[----:B------:R-:W-:Y:S01]  /*2cf0*/  STS.U8 [R51+UR5+0x3c0], R81 ;  /* 0x0003c05133007988 */ /* 0x000fe20008000005 */
[----:B------:R-:W-:Y:S06]  /*2d00*/  BAR.SYNC.DEFER_BLOCKING 0x0 ;  /* 0x0000000000007b1d */ /* 0x000fec0000010000 */
[----:B------:R-:W0:Y:S01]  /*2d10*/  LDSM.16.M88.4 R4, [R23] ;  /* 0x000000001704783b */ /* 0x000e220000000200 */
[----:B-1----:R-:W-:Y:S01]  /*2d20*/  IMAD R49, R13, 0x100, R12 ;  /* 0x000001000d317824 */ /* 0x002fe200078e020c */
[----:B------:R-:W-:-:S02]  /*2d30*/  F2FP.F16.E4M3.UNPACK_B R13, R15 ;  /* 0x0000000fff0d723e */ /* 0x000fc400020006ff */
[----:B------:R-:W-:Y:S02]  /*2d40*/  F2FP.F16.E4M3.UNPACK_B R12, R87 ;  /* 0x00000057ff0c723e */ /* 0x000fe400020006ff */
[----:B------:R-:W-:Y:S02]  /*2d50*/  F2FP.F16.E4M3.UNPACK_B R15, R49 ;  /* 0x00000031ff0f723e */ /* 0x000fe400020006ff */
[----:B0-----:R-:W-:Y:S02]  /*2d60*/  F2FP.F16.E4M3.UNPACK_B R58, R4 ;  /* 0x00000004ff3a723e */ /* 0x001fe400020006ff */
[----:B------:R-:W-:-:S07]  /*2d70*/  F2FP.F16.E4M3.UNPACK_B R59, R5 ;  /* 0x00000005ff3b723e */ /* 0x000fce00020006ff */
[----:B------:R-:W-:Y:S01]  /*2d80*/  HMMA.16816.F32 R12, R12, R58, R8 ;  /* 0x0000003a0c0c723c */ /* 0x000fe20000001808 */
[----:B------:R-:W-:Y:S02]  /*2d90*/  IMAD R8, R80, 0x100, R61 ;  /* 0x0000010050087824 */ /* 0x000fe400078e023d */
[----:B------:R-:W-:Y:S02]  /*2da0*/  IMAD R10, R82, 0x100, R73 ;  /* 0x00000100520a7824 */ /* 0x000fe400078e0249 */
[----:B------:R-:W-:Y:S02]  /*2db0*/  IMAD R9, R84, 0x100, R75 ;  /* 0x0000010054097824 */ /* 0x000fe400078e024b */
[----:B------:R-:W-:Y:S01]  /*2dc0*/  IMAD R11, R86, 0x100, R77 ;  /* 0x00000100560b7824 */ /* 0x000fe200078e024d */
[----:B------:R-:W-:Y:S02]  /*2dd0*/  F2FP.F16.E4M3.UNPACK_B R8, R8 ;  /* 0x00000008ff08723e */ /* 0x000fe400020006ff */
[----:B------:R-:W-:-:S02]  /*2de0*/  F2FP.F16.E4M3.UNPACK_B R10, R10 ;  /* 0x0000000aff0a723e */ /* 0x000fc400020006ff */
[----:B------:R-:W-:Y:S02]  /*2df0*/  F2FP.F16.E4M3.UNPACK_B R9, R9 ;  /* 0x00000009ff09723e */ /* 0x000fe400020006ff */
[----:B------:R-:W-:Y:S02]  /*2e00*/  F2FP.F16.E4M3.UNPACK_B R11, R11 ;  /* 0x0000000bff0b723e */ /* 0x000fe400020006ff */
[----:B------:R-:W-:Y:S02]  /*2e10*/  F2FP.F16.E4M3.UNPACK_B R4, R4.H1 ;  /* 0x00000004ff04723e */ /* 0x000fe400030006ff */
[----:B------:R-:W-:-:S07]  /*2e20*/  F2FP.F16.E4M3.UNPACK_B R5, R5.H1 ;  /* 0x00000005ff05723e */ /* 0x000fce00030006ff */
        /* <DEDUP_REMOVED lines=9> */
[----:B------:R-:W-:Y:S02]  /*2ec0*/  F2FP.F16.E4M3.UNPACK_B R4, R6 ;  /* 0x00000006ff04723e */ /* 0x000fe400020006ff */
[----:B------:R-:W-:Y:S01]  /*2ed0*/  F2FP.F16.E4M3.UNPACK_B R5, R7 ;  /* 0x00000007ff05723e */ /* 0x000fe200020006ff */
[----:B------:R-:W-:-:S06]  /*2ee0*/  USHF.R.S32.HI UR39, URZ, 0x1f, UR4 ;  /* 0x0000001fff277899 */ /* 0x000fcc0008011404 */
[----:B------:R-:W-:Y:S01]  /*2ef0*/  HMMA.16816.F32 R8, R12, R4, R8 ;  /* 0x000000040c08723c */ /* 0x000fe20000001808 */
[----:B------:R-:W-:Y:S01]  /*2f00*/  UIADD3 UR37, UP0, UPT, UR4, UR37, URZ ;  /* 0x0000002504257290 */ /* 0x000fe2000ff1e0ff */
[----:B------:R-:W-:Y:S02]  /*2f10*/  IMAD R39, R66, 0x100, R39 ;  /* 0x0000010042277824 */ /* 0x000fe400078e0227 */
[----:B------:R-:W-:Y:S01]  /*2f20*/  IMAD R33, R60, 0x100, R33 ;  /* 0x000001003c217824 */ /* 0x000fe200078e0221 */
[----:B------:R-:W-:Y:S01]  /*2f30*/  UIADD3.X UR38, UPT, UPT, UR39, UR38, URZ, UP0, !UPT ;  /* 0x0000002627267290 */ /* 0x000fe200087fe4ff */
[----:B------:R-:W-:Y:S02]  /*2f40*/  IMAD R5, R62, 0x100, R35 ;  /* 0x000001003e057824 */ /* 0x000fe400078e0223 */
[----:B------:R-:W-:Y:S01]  /*2f50*/  IMAD R37, R64, 0x100, R37 ;  /* 0x0000010040257824 */ /* 0x000fe200078e0225 */
[----:B------:R-:W-:Y:S01]  /*2f60*/  UIADD3 UR23, UP0, UPT, UR4, UR23, URZ ;  /* 0x0000001704177290 */ /* 0x000fe2000ff1e0ff */
[----:B------:R-:W-:Y:S01]  /*2f70*/  F2FP.F16.E4M3.UNPACK_B R12, R6.H1 ;  /* 0x00000006ff0c723e */ /* 0x000fe200030006ff */
[----:B------:R-:W-:Y:S01]  /*2f80*/  UIADD3 UR6, UPT, UPT, UR6, -0x1, URZ ;  /* 0xffffffff06067890 */ /* 0x000fe2000fffe0ff */
[----:B------:R-:W-:Y:S01]  /*2f90*/  F2FP.F16.E4M3.UNPACK_B R13, R7.H1 ;  /* 0x00000007ff0d723e */ /* 0x000fe200030006ff */
[----:B------:R-:W-:Y:S01]  /*2fa0*/  UIADD3.X UR24, UPT, UPT, UR39, UR24, URZ, UP0, !UPT ;  /* 0x0000001827187290 */ /* 0x000fe200087fe4ff */
[----:B------:R-:W-:-:S02]  /*2fb0*/  F2FP.F16.E4M3.UNPACK_B R4, R39 ;  /* 0x00000027ff04723e */ /* 0x000fc400020006ff */
[----:B------:R-:W-:Y:S02]  /*2fc0*/  F2FP.F16.E4M3.UNPACK_B R6, R33 ;  /* 0x00000021ff06723e */ /* 0x000fe400020006ff */
[----:B------:R-:W-:Y:S02]  /*2fd0*/  F2FP.F16.E4M3.UNPACK_B R5, R5 ;  /* 0x00000005ff05723e */ /* 0x000fe400020006ff */
[----:B------:R-:W-:Y:S01]  /*2fe0*/  F2FP.F16.E4M3.UNPACK_B R7, R37 ;  /* 0x00000025ff07723e */ /* 0x000fe200020006ff */
[----:B------:R-:W-:Y:S02]  /*2ff0*/  UISETP.NE.U32.AND UP0, UPT, UR6, URZ, UPT ;  /* 0x000000ff0600728c */ /* 0x000fe4000bf05070 */
[----:B------:R-:W-:Y:S02]  /*3000*/  UIADD3 UR35, UP4, UPT, UR4, UR35, URZ ;  /* 0x0000002304237290 */ /* 0x000fe4000ff9e0ff */
[----:B------:R-:W-:Y:S02]  /*3010*/  UIADD3 UR33, UP3, UPT, UR4, UR33, URZ ;  /* 0x0000002104217290 */ /* 0x000fe4000ff7e0ff */
[----:B------:R-:W-:Y:S01]  /*3020*/  UIADD3 UR31, UP6, UPT, UR4, UR31, URZ ;  /* 0x0000001f041f7290 */ /* 0x000fe2000ffde0ff */
[----:B------:R-:W-:Y:S01]  /*3030*/  HMMA.16816.F32 R8, R4, R12, R8 ;  /* 0x0000000c0408723c */ /* 0x000fe20000001808 */
[----:B------:R-:W-:Y:S01]  /*3040*/  UIADD3 UR29, UP5, UPT, UR4, UR29, URZ ;  /* 0x0000001d041d7290 */ /* 0x000fe2000ffbe0ff */
[----:B------:R-:W-:Y:S01]  /*3050*/  IMAD.U32 R4, RZ, RZ, UR10 ;  /* 0x0000000aff047e24 */ /* 0x000fe2000f8e00ff */
[----:B------:R-:W-:-:S02]  /*3060*/  UIADD3 UR27, UP2, UPT, UR4, UR27, URZ ;  /* 0x0000001b041b7290 */ /* 0x000fc4000ff5e0ff */
[----:B------:R-:W-:Y:S01]  /*3070*/  UIADD3 UR25, UP1, UPT, UR4, UR25, URZ ;  /* 0x0000001904197290 */ /* 0x000fe2000ff3e0ff */
[----:B------:R-:W-:Y:S02]  /*3080*/  IADD3 R17, P2, PT, R17, UR10, RZ ;  /* 0x0000000a11117c10 */ /* 0x000fe4000ff5e0ff */
[----:B------:R-:W-:Y:S02]  /*3090*/  IADD3 R26, P0, PT, R26, UR4, RZ ;  /* 0x000000041a1a7c10 */ /* 0x000fe4000ff1e0ff */
[----:B------:R-:W-:Y:S01]  /*30a0*/  IADD3 R24, P1, PT, R24, UR4, RZ ;  /* 0x0000000418187c10 */ /* 0x000fe2000ff3e0ff */
[----:B------:R-:W-:Y:S02]  /*30b0*/  UIADD3.X UR36, UPT, UPT, UR39, UR36, URZ, UP4, !UPT ;  /* 0x0000002427247290 */ /* 0x000fe4000a7fe4ff */
[----:B------:R-:W-:Y:S02]  /*30c0*/  UIADD3.X UR34, UPT, UPT, UR39, UR34, URZ, UP3, !UPT ;  /* 0x0000002227227290 */ /* 0x000fe40009ffe4ff */
[----:B------:R-:W-:-:S02]  /*30d0*/  UIADD3.X UR32, UPT, UPT, UR39, UR32, URZ, UP6, !UPT ;  /* 0x0000002027207290 */ /* 0x000fc4000b7fe4ff */
[----:B------:R-:W-:Y:S02]  /*30e0*/  UIADD3.X UR30, UPT, UPT, UR39, UR30, URZ, UP5, !UPT ;  /* 0x0000001e271e7290 */ /* 0x000fe4000affe4ff */
[----:B------:R-:W-:Y:S02]  /*30f0*/  UIADD3.X UR28, UPT, UPT, UR39, UR28, URZ, UP2, !UPT ;  /* 0x0000001c271c7290 */ /* 0x000fe400097fe4ff */
[----:B------:R-:W-:Y:S01]  /*3100*/  UIADD3.X UR26, UPT, UPT, UR39, UR26, URZ, UP1, !UPT ;  /* 0x0000001a271a7290 */ /* 0x000fe20008ffe4ff */
[----:B------:R-:W-:Y:S01]  /*3110*/  LEA.HI.X.SX32 R25, R4, R25, 0x1, P2 ;  /* 0x0000001904197211 */ /* 0x000fe200010f0eff */
[----:B------:R-:W-:Y:S01]  /*3120*/  UIADD3 UR21, UP4, UPT, UR4, UR21, URZ ;  /* 0x0000001504157290 */ /* 0x000fe2000ff9e0ff */
[----:B------:R-:W-:Y:S01]  /*3130*/  IADD3.X R29, PT, PT, R29, UR39, RZ, P0, !PT ;  /* 0x000000271d1d7c10 */ /* 0x000fe200087fe4ff */
[----:B------:R-:W-:Y:S01]  /*3140*/  UIADD3 UR19, UP3, UPT, UR4, UR19, URZ ;  /* 0x0000001304137290 */ /* 0x000fe2000ff7e0ff */
[----:B------:R-:W-:Y:S01]  /*3150*/  IADD3.X R27, PT, PT, R27, UR39, RZ, P1, !PT ;  /* 0x000000271b1b7c10 */ /* 0x000fe20008ffe4ff */
[----:B------:R-:W-:-:S02]  /*3160*/  UIADD3 UR18, UP6, UPT, UR4, UR18, URZ ;  /* 0x0000001204127290 */ /* 0x000fc4000ffde0ff */
[----:B------:R-:W-:Y:S02]  /*3170*/  UIADD3 UR17, UP5, UPT, UR4, UR17, URZ ;  /* 0x0000001104117290 */ /* 0x000fe4000ffbe0ff */
[----:B------:R-:W-:Y:S02]  /*3180*/  UIADD3 UR16, UP2, UPT, UR4, UR16, URZ ;  /* 0x0000001004107290 */ /* 0x000fe4000ff5e0ff */
[----:B------:R-:W-:Y:S02]  /*3190*/  UIADD3 UR11, UP1, UPT, UR4, UR11, URZ ;  /* 0x0000000b040b7290 */ /* 0x000fe4000ff3e0ff */
[----:B------:R-:W-:Y:S02]  /*31a0*/  UIADD3.X UR22, UPT, UPT, UR39, UR22, URZ, UP4, !UPT ;  /* 0x0000001627167290 */ /* 0x000fe4000a7fe4ff */
[----:B------:R-:W-:Y:S02]  /*31b0*/  UIADD3.X UR20, UPT, UPT, UR39, UR20, URZ, UP3, !UPT ;  /* 0x0000001427147290 */ /* 0x000fe40009ffe4ff */
[----:B------:R-:W-:-:S02]  /*31c0*/  UIADD3.X UR15, UPT, UPT, UR39, UR15, URZ, UP6, !UPT ;  /* 0x0000000f270f7290 */ /* 0x000fc4000b7fe4ff */
[----:B------:R-:W-:Y:S02]  /*31d0*/  UIADD3.X UR14, UPT, UPT, UR39, UR14, URZ, UP5, !UPT ;  /* 0x0000000e270e7290 */ /* 0x000fe4000affe4ff */
[----:B------:R-:W-:Y:S02]  /*31e0*/  UIADD3.X UR13, UPT, UPT, UR39, UR13, URZ, UP2, !UPT ;  /* 0x0000000d270d7290 */ /* 0x000fe400097fe4ff */
[----:B------:R-:W-:Y:S02]  /*31f0*/  UIADD3.X UR12, UPT, UPT, UR39, UR12, URZ, UP1, !UPT ;  /* 0x0000000c270c7290 */ /* 0x000fe40008ffe4ff */
[----:B------:R-:W-:Y:S01]  /*3200*/  UIADD3 UR7, UPT, UPT, UR7, -0x40, URZ ;  /* 0xffffffc007077890 */ /* 0x000fe2000fffe0ff */
[----:B------:R-:W-:Y:S11]  /*3210*/  BRA.U UP0, `(.L_x_1) ;  /* 0xffffffe900e07547 */ /* 0x000ff6000b83ffff */
.L_x_0:
[----:B------:R-:W-:Y:S01]  /*3220*/  BAR.SYNC.DEFER_BLOCKING 0x0 ;  /* 0x0000000000007b1d */ /* 0x000fe20000010000 */
[C---:B------:R-:W-:Y:S01]  /*3230*/  IMAD.SHL.U32 R5, R0.reuse, 0x4, RZ ;  /* 0x0000000400057824 */ /* 0x040fe200078e00ff */
[--C-:B------:R-:W-:Y:S02]  /*3240*/  SHF.R.S32.HI R12, RZ, 0x3, R0.reuse ;  /* 0x00000003ff0c7819 */ /* 0x100fe40000011400 */
[----:B------:R-:W-:Y:S02]  /*3250*/  LOP3.LUT R4, R0, 0x20, RZ, 0xc0, !PT ;  /* 0x0000002000047812 */ /* 0x000fe400078ec0ff */
[----:B------:R-:W-:Y:S01]  /*3260*/  LOP3.LUT R7, R5, 0x40, RZ, 0xc0, !PT ;  /* 0x0000004005077812 */ /* 0x000fe200078ec0ff */
[----:B------:R-:W0:Y:S01]  /*3270*/  LDCU.128 UR12, c[0x0][0x390] ;  /* 0x00007200ff0c77ac */ /* 0x000e220008000c00 */
[----:B------:R-:W-:Y:S02]  /*3280*/  SGXT R5, R12, 0x1 ;  /* 0x000000010c05781a */ /* 0x000fe40000000200 */
[----:B------:R-:W-:Y:S01]  /*3290*/  SHF.R.U32.HI R6, RZ, 0x5, R0 ;  /* 0x00000005ff067819 */ /* 0x000fe20000011600 */
[----:B------:R-:W1:Y:S01]  /*32a0*/  LDCU UR4, c[0x0][0x3b4] ;  /* 0x00007680ff0477ac */ /* 0x000e620008000800 */
[----:B------:R-:W-:-:S02]  /*32b0*/  LEA.HI R7, R4, R7, RZ, 0x1c ;  /* 0x0000000704077211 */ /* 0x000fc400078fe0ff */
[----:B------:R-:W-:Y:S02]  /*32c0*/  F2FP.SATFINITE.E4M3.F32.PACK_AB_MERGE_C R8, R9, R8, RZ ;  /* 0x000000080908723e */ /* 0x000fe400048070ff */
[----:B------:R-:W-:Y:S02]  /*32d0*/  LOP3.LUT R5, R5, 0x84, RZ, 0xc0, !PT ;  /* 0x0000008405057812 */ /* 0x000fe400078ec0ff */
[----:B------:R-:W-:Y:S02]  /*32e0*/  LOP3.LUT R16, R16, 0x38, RZ, 0xc0, !PT ;  /* 0x0000003810107812 */ /* 0x000fe400078ec0ff */
[----:B------:R-:W-:Y:S02]  /*32f0*/  SGXT.U32 R4, R6, 0x1 ;  /* 0x000000010604781a */ /* 0x000fe40000000000 */
[----:B------:R-:W-:Y:S02]  /*3300*/  F2FP.SATFINITE.E4M3.F32.PACK_AB_MERGE_C R10, R11, R10, RZ ;  /* 0x0000000a0b0a723e */ /* 0x000fe400048070ff */
[----:B------:R-:W-:-:S02]  /*3310*/  LOP3.LUT R6, R8, 0xffff, RZ, 0xc0, !PT ;  /* 0x0000ffff08067812 */ /* 0x000fc400078ec0ff */
[----:B------:R-:W-:Y:S02]  /*3320*/  IADD3 R7, PT, PT, R5, R7, R16 ;  /* 0x0000000705077210 */ /* 0x000fe40007ffe010 */
[----:B------:R-:W-:Y:S02]  /*3330*/  LOP3.LUT R4, R4, 0x3e, R3, 0xf8, !PT ;  /* 0x0000003e04047812 */ /* 0x000fe400078ef803 */
[----:B------:R-:W-:Y:S02]  /*3340*/  LOP3.LUT R5, R10, 0xffff, RZ, 0xc0, !PT ;  /* 0x0000ffff0a057812 */ /* 0x000fe400078ec0ff */
[----:B------:R-:W-:Y:S01]  /*3350*/  SHF.R.U32.HI R3, RZ, 0x8, R6 ;  /* 0x00000008ff037819 */ /* 0x000fe20000011606 */
[----:B------:R2:W-:Y:S01]  /*3360*/  STS.U8 [R4+UR5], R8 ;  /* 0x0000000804007988 */ /* 0x0005e20008000005 */
[----:B------:R-:W-:Y:S02]  /*3370*/  LOP3.LUT R6, R4, 0x4, RZ, 0x3c, !PT ;  /* 0x0000000404067812 */ /* 0x000fe400078e3cff */
[----:B------:R-:W-:Y:S01]  /*3380*/  SHF.R.U32.HI R5, RZ, 0x8, R5 ;  /* 0x00000008ff057819 */ /* 0x000fe20000011605 */
[----:B------:R3:W-:Y:S01]  /*3390*/  STS.U8 [R4+UR5+0x40], R3 ;  /* 0x0000400304007988 */ /* 0x0007e20008000005 */
[----:B------:R-:W-:-:S02]  /*33a0*/  LOP3.LUT R9, R7, 0x4, RZ, 0x3c, !PT ;  /* 0x0000000407097812 */ /* 0x000fc400078e3cff */
[C---:B0-----:R-:W-:Y:S01]  /*33b0*/  ISETP.GE.AND P0, PT, R2.reuse, UR14, PT ;  /* 0x0000000e02007c0c */ /* 0x041fe2000bf06270 */
[----:B------:R0:W-:Y:S01]  /*33c0*/  STS.U8 [R6+UR5+0x80], R10 ;  /* 0x0000800a06007988 */ /* 0x0001e20008000005 */
[----:B-1----:R-:W-:Y:S01]  /*33d0*/  IMAD R2, R2, UR4, RZ ;  /* 0x0000000402027c24 */ /* 0x002fe2000f8e02ff */
[----:B--2---:R-:W-:Y:S02]  /*33e0*/  SHF.R.U32.HI R8, RZ, 0x4, R0 ;  /* 0x00000004ff087819 */ /* 0x004fe40000011600 */
[----:B------:R1:W-:Y:S02]  /*33f0*/  STS.U8 [R6+UR5+0xc0], R5 ;  /* 0x0000c00506007988 */ /* 0x0003e40008000005 */
[----:B------:R-:W-:Y:S01]  /*3400*/  SGXT.U32 R8, R8, 0x2 ;  /* 0x000000020808781a */ /* 0x000fe20000000000 */
[----:B------:R-:W-:Y:S03]  /*3410*/  BAR.SYNC.DEFER_BLOCKING 0x0 ;  /* 0x0000000000007b1d */ /* 0x000fe60000010000 */
[----:B------:R-:W-:-:S02]  /*3420*/  LOP3.LUT R0, R19, 0xc, R8, 0xfe, !PT ;  /* 0x0000000c13007812 */ /* 0x000fc400078efe08 */
[C---:B---3--:R-:W-:Y:S02]  /*3430*/  LOP3.LUT R4, R19.reuse, R8, RZ, 0xfc, !PT ;  /* 0x0000000813047212 */ /* 0x048fe400078efcff */
[C-C-:B------:R-:W-:Y:S02]  /*3440*/  LOP3.LUT R3, R19.reuse, 0x8, R8.reuse, 0xfe, !PT ;  /* 0x0000000813037812 */ /* 0x140fe400078efe08 */
[----:B------:R-:W-:Y:S02]  /*3450*/  LOP3.LUT R19, R19, 0x4, R8, 0xfe, !PT ;  /* 0x0000000413137812 */ /* 0x000fe400078efe08 */
[----:B------:R-:W-:Y:S02]  /*3460*/  IADD3 R8, P4, PT, R2, UR12, RZ ;  /* 0x0000000c02087c10 */ /* 0x000fe4000ff9e0ff */
[----:B------:R-:W-:Y:S02]  /*3470*/  ISETP.LT.AND P2, PT, R19, UR15, !P0 ;  /* 0x0000000f13007c0c */ /* 0x000fe4000c741270 */
[----:B------:R-:W-:-:S02]  /*3480*/  ISETP.LT.AND P3, PT, R4, UR15, !P0 ;  /* 0x0000000f04007c0c */ /* 0x000fc4000c761270 */
[----:B------:R-:W-:Y:S02]  /*3490*/  ISETP.LT.AND P1, PT, R3, UR15, !P0 ;  /* 0x0000000f03007c0c */ /* 0x000fe4000c721270 */
[----:B0-----:R-:W-:Y:S02]  /*34a0*/  LEA.HI.X.SX32 R10, R2, UR13, 0x1, P4 ;  /* 0x0000000d020a7c11 */ /* 0x001fe4000a0f0eff */
[----:B------:R-:W-:Y:S01]  /*34b0*/  ISETP.LT.AND P0, PT, R0, UR15, !P0 ;  /* 0x0000000f00007c0c */ /* 0x000fe2000c701270 */
[----:B------:R0:W2:Y:S04]  /*34c0*/  LDS.U16 R11, [R7+UR5] ;  /* 0x00000005070b7984 */ /* 0x0000a80008000400 */
[----:B------:R3:W4:Y:S01]  /*34d0*/  LDS.U16 R12, [R9+UR5] ;  /* 0x00000005090c7984 */ /* 0x0007220008000400 */
[----:B------:R-:W1:Y:S02]  /*34e0*/  LDCU UR5, c[0x0][0x3b8] ;  /* 0x00007700ff0577ac */ /* 0x000e640008000800 */
[----:B-1----:R-:W-:-:S02]  /*34f0*/  IMAD R5, R4, UR5, RZ ;  /* 0x0000000504057c24 */ /* 0x002fc4000f8e02ff */
[----:B------:R-:W-:Y:S02]  /*3500*/  IMAD R19, R19, UR5, RZ ;  /* 0x0000000513137c24 */ /* 0x000fe4000f8e02ff */
[----:B0-----:R-:W-:Y:S01]  /*3510*/  IMAD R7, R3, UR5, RZ ;  /* 0x0000000503077c24 */ /* 0x001fe2000f8e02ff */
[-C--:B------:R-:W-:Y:S01]  /*3520*/  IADD3 R2, P4, PT, R5, R8.reuse, RZ ;  /* 0x0000000805027210 */ /* 0x080fe20007f9e0ff */
[----:B---3--:R-:W-:Y:S01]  /*3530*/  IMAD R9, R0, UR5, RZ ;  /* 0x0000000500097c24 */ /* 0x008fe2000f8e02ff */
[-C--:B------:R-:W-:Y:S02]  /*3540*/  IADD3 R4, P6, PT, R19, R8.reuse, RZ ;  /* 0x0000000813047210 */ /* 0x080fe40007fde0ff */
[----:B------:R-:W-:Y:S02]  /*3550*/  IADD3 R6, P5, PT, R7, R8, RZ ;  /* 0x0000000807067210 */ /* 0x000fe40007fbe0ff */
[-C--:B------:R-:W-:Y:S02]  /*3560*/  LEA.HI.X.SX32 R3, R5, R10.reuse, 0x1, P4 ;  /* 0x0000000a05037211 */ /* 0x080fe400020f0eff */
[----:B------:R-:W-:-:S02]  /*3570*/  LEA.HI.X.SX32 R5, R19, R10, 0x1, P6 ;  /* 0x0000000a13057211 */ /* 0x000fc400030f0eff */
[----:B------:R-:W-:Y:S02]  /*3580*/  LEA.HI.X.SX32 R7, R7, R10, 0x1, P5 ;  /* 0x0000000a07077211 */ /* 0x000fe400028f0eff */
[C---:B--2---:R-:W-:Y:S02]  /*3590*/  PRMT R13, R11.reuse, 0x7770, RZ ;  /* 0x000077700b0d7816 */ /* 0x044fe400000000ff */
[----:B------:R-:W-:Y:S02]  /*35a0*/  PRMT R11, R11, 0x7771, RZ ;  /* 0x000077710b0b7816 */ /* 0x000fe400000000ff */
[----:B----4-:R-:W-:Y:S01]  /*35b0*/  PRMT R15, R12, 0x7770, RZ ;  /* 0x000077700c0f7816 */ /* 0x010fe200000000ff */
[----:B------:R0:W-:Y:S01]  /*35c0*/  @P3 STG.E.U8 desc[UR8][R2.64], R13 ;  /* 0x0000000d02003986 */ /* 0x0001e2000c101108 */
[----:B------:R-:W-:-:S03]  /*35d0*/  IADD3 R8, P4, PT, R9, R8, RZ ;  /* 0x0000000809087210 */ /* 0x000fc60007f9e0ff */
[----:B------:R0:W-:Y:S01]  /*35e0*/  @P2 STG.E.U8 desc[UR8][R4.64], R15 ;  /* 0x0000000f04002986 */ /* 0x0001e2000c101108 */
[----:B------:R-:W-:-:S03]  /*35f0*/  LEA.HI.X.SX32 R9, R9, R10, 0x1, P4 ;  /* 0x0000000a09097211 */ /* 0x000fc600020f0eff */
[----:B------:R0:W-:Y:S01]  /*3600*/  @P1 STG.E.U8 desc[UR8][R6.64], R11 ;  /* 0x0000000b06001986 */ /* 0x0001e2000c101108 */
[----:B------:R-:W-:Y:S05]  /*3610*/  @!P0 EXIT ;  /* 0x000000000000894d */ /* 0x000fea0003800000 */
[----:B0-----:R-:W-:-:S05]  /*3620*/  PRMT R3, R12, 0x7771, RZ ;  /* 0x000077710c037816 */ /* 0x001fca00000000ff */
[----:B------:R-:W-:Y:S01]  /*3630*/  STG.E.U8 desc[UR8][R8.64], R3 ;  /* 0x0000000308007986 */ /* 0x000fe2000c101108 */
[----:B------:R-:W-:Y:S05]  /*3640*/  EXIT ;  /* 0x000000000000794d */ /* 0x000fea0003800000 */
.L_x_2:
[----:B------:R-:W-:-:S00]  /*3650*/  BRA `(.L_x_2) ;  /* 0xfffffffc00fc7947 */ /* 0x000fc0000383ffff */
[----:B------:R-:W-:-:S00]  /*3660*/  NOP ;  /* 0x0000000000007918 */ /* 0x000fc00000000000 */
        /* <DEDUP_REMOVED lines=9> */
.L_x_3:


//--------------------- .nv.shared.matmul_kernel  --------------------------
	.section	.nv.shared.matmul_kernel,"aw",@nobits
	.sectionflags	@""
	.align	16
	.zero		1024


//--------------------- .nv.shared.reserved.0     --------------------------
	.section	.nv.shared.reserved.0,"aw",@nobits
	.weak		__nv_reservedSMEM_offset_0_alias
	.size		__nv_reservedSMEM_offset_0_alias, 0, 64
	.other		__nv_reservedSMEM_offset_0_alias,@"STO_CUDA_RESERVED_SHARED STV_DEFAULT"
__nv_reservedSMEM_offset_0_alias:
	.zero		0
	.zero		64


//--------------------- .nv.constant0.matmul_kernel --------------------------
	.section	.nv.constant0.matmul_kernel,"a",@progbits
	.sectionflags	@""
	.align	4
.nv.constant0.matmul_kernel:
	.zero		976


//--------------------- SYMBOLS --------------------------

	.type		.nv.reservedSmem.offset0,@object
	.size		.nv.reservedSmem.offset0,0x4
	.type		.nv.reservedSmem.cap,@object
	.size		.nv.reservedSmem.cap,0x4
